	.target	sm_90a

	.elftype	@"ET_EXEC"


//--------------------- .note.nv.tkinfo           --------------------------
	.section	.note.nv.tkinfo,"",@"SHT_NOTE"
	.sectionflags	@"SHF_NOTE_NV_TKINFO"
	.tkinfo
        /*0018*/ 	.word	0x00000002
        /*0030*/ 	.string	""
        /*0030*/ 	.string	"ptxas"
        /*0030*/ 	.string	"Cuda compilation tools, release 13.0, V13.0.88"
        /*0030*/ 	.string	"Build cuda_13.0.r13.0/compiler.36424714_0"
        /*0030*/ 	.string	"-arch sm_90a -m 64 "



//--------------------- .note.nv.cuinfo           --------------------------
	.section	.note.nv.cuinfo,"",@"SHT_NOTE"
	.sectionflags	@"SHF_NOTE_NV_CUINFO"
        /*0018*/ 	.short	0x0002
        /*001a*/ 	.short	0x005a
        /*001c*/ 	.short	0x0082
	.zero		2


//--------------------- .nv.info                  --------------------------
	.section	.nv.info,"",@"SHT_CUDA_INFO"
	.align	4


	//----- nvinfo : EIATTR_REGCOUNT
	.align		4
        /*0000*/ 	.byte	0x04, 0x2f
        /*0002*/ 	.short	(.L_15 - .L_14)
	.align		4
.L_14:
        /*0004*/ 	.word	index@(_ZN7cutlass13device_kernelINS_4gemm6kernel13GemmUniversalIN4cute5tupleIJiiiiEEENS1_10collective13CollectiveMmaINS1_34MainloopSm90TmaGmmaWarpSpecializedILi3ENS5_IJNS4_1CILi1EEENSA_ILi2EEESB_EEENS1_35KernelTmaWarpSpecializedCooperativeEEENS5_IJNSA_ILi256EEESG_NSA_ILi64EEEEEENS_10bfloat16_tENS5_IJlSB_lEEESJ_SK_NS4_8TiledMMAINS4_8MMA_AtomIJNS4_4SM904GMMA28MMA_64x256x16_F32BF16BF16_SSILNSO_5MajorE0ELSQ_0ELNSO_7ScaleInE1ELSR_1EEEEEENS4_6LayoutINS5_IJSC_SB_SB_EEENS5_IJSB_NSA_ILi0EEESW_EEEEENS5_IJNS4_10UnderscoreESZ_SZ_EEEEENS4_23SM90_TMA_LOAD_MULTICASTENS4_14ComposedLayoutINS4_7SwizzleILi3ELi4ELi3EEENS4_18smem_ptr_flag_bitsILi16EEENSU_INS5_IJNSA_ILi8EEESH_EEENS5_IJSH_SB_EEEEEEEvNS4_8identityENS4_13SM90_TMA_LOADES1C_vS1D_EENS_8epilogue10collective6detail29Sm90TmaWarpSpecializedAdapterINS1H_15DefaultEpilogueISJ_SK_SK_NS1G_6thread17LinearCombinationISJ_Li1EffLNS1L_9ScaleType4KindE0ELNS_15FloatRoundStyleE2ESJ_EENS1_15EpilogueDefaultEEEEEvvEEEEvNT_6ParamsE)
        /*0008*/ 	.word	0x000000a8


	//----- nvinfo : EIATTR_FRAME_SIZE
	.align		4
.L_15:
        /*000c*/ 	.byte	0x04, 0x11
        /*000e*/ 	.short	(.L_17 - .L_16)
	.align		4
.L_16:
        /*0010*/ 	.word	index@(_ZN7cutlass13device_kernelINS_4gemm6kernel13GemmUniversalIN4cute5tupleIJiiiiEEENS1_10collective13CollectiveMmaINS1_34MainloopSm90TmaGmmaWarpSpecializedILi3ENS5_IJNS4_1CILi1EEENSA_ILi2EEESB_EEENS1_35KernelTmaWarpSpecializedCooperativeEEENS5_IJNSA_ILi256EEESG_NSA_ILi64EEEEEENS_10bfloat16_tENS5_IJlSB_lEEESJ_SK_NS4_8TiledMMAINS4_8MMA_AtomIJNS4_4SM904GMMA28MMA_64x256x16_F32BF16BF16_SSILNSO_5MajorE0ELSQ_0ELNSO_7ScaleInE1ELSR_1EEEEEENS4_6LayoutINS5_IJSC_SB_SB_EEENS5_IJSB_NSA_ILi0EEESW_EEEEENS5_IJNS4_10UnderscoreESZ_SZ_EEEEENS4_23SM90_TMA_LOAD_MULTICASTENS4_14ComposedLayoutINS4_7SwizzleILi3ELi4ELi3EEENS4_18smem_ptr_flag_bitsILi16EEENSU_INS5_IJNSA_ILi8EEESH_EEENS5_IJSH_SB_EEEEEEEvNS4_8identityENS4_13SM90_TMA_LOADES1C_vS1D_EENS_8epilogue10collective6detail29Sm90TmaWarpSpecializedAdapterINS1H_15DefaultEpilogueISJ_SK_SK_NS1G_6thread17LinearCombinationISJ_Li1EffLNS1L_9ScaleType4KindE0ELNS_15FloatRoundStyleE2ESJ_EENS1_15EpilogueDefaultEEEEEvvEEEEvNT_6ParamsE)
        /*0014*/ 	.word	0x00000788


	//----- nvinfo : EIATTR_MIN_STACK_SIZE
	.align		4
.L_17:
        /*0018*/ 	.byte	0x04, 0x12
        /*001a*/ 	.short	(.L_19 - .L_18)
	.align		4
.L_18:
        /*001c*/ 	.word	index@(_ZN7cutlass13device_kernelINS_4gemm6kernel13GemmUniversalIN4cute5tupleIJiiiiEEENS1_10collective13CollectiveMmaINS1_34MainloopSm90TmaGmmaWarpSpecializedILi3ENS5_IJNS4_1CILi1EEENSA_ILi2EEESB_EEENS1_35KernelTmaWarpSpecializedCooperativeEEENS5_IJNSA_ILi256EEESG_NSA_ILi64EEEEEENS_10bfloat16_tENS5_IJlSB_lEEESJ_SK_NS4_8TiledMMAINS4_8MMA_AtomIJNS4_4SM904GMMA28MMA_64x256x16_F32BF16BF16_SSILNSO_5MajorE0ELSQ_0ELNSO_7ScaleInE1ELSR_1EEEEEENS4_6LayoutINS5_IJSC_SB_SB_EEENS5_IJSB_NSA_ILi0EEESW_EEEEENS5_IJNS4_10UnderscoreESZ_SZ_EEEEENS4_23SM90_TMA_LOAD_MULTICASTENS4_14ComposedLayoutINS4_7SwizzleILi3ELi4ELi3EEENS4_18smem_ptr_flag_bitsILi16EEENSU_INS5_IJNSA_ILi8EEESH_EEENS5_IJSH_SB_EEEEEEEvNS4_8identityENS4_13SM90_TMA_LOADES1C_vS1D_EENS_8epilogue10collective6detail29Sm90TmaWarpSpecializedAdapterINS1H_15DefaultEpilogueISJ_SK_SK_NS1G_6thread17LinearCombinationISJ_Li1EffLNS1L_9ScaleType4KindE0ELNS_15FloatRoundStyleE2ESJ_EENS1_15EpilogueDefaultEEEEEvvEEEEvNT_6ParamsE)
        /*0020*/ 	.word	0x00000788
.L_19:


//--------------------- .nv.compat                --------------------------
	.section	.nv.compat,"",@"SHT_CUDA_COMPAT_INFO"
	.align	4
        /*0000*/ 	.byte	0x02, 0x09, 0x01, 0x00, 0x02, 0x02, 0x04, 0x00, 0x02, 0x05, 0x05, 0x00, 0x03, 0x07, 0x01, 0x01
        /*0010*/ 	.byte	0x02, 0x03, 0x01, 0x00, 0x02, 0x06, 0x01, 0x00, 0x04, 0x0b, 0x08, 0x00, 0x00, 0x00, 0x00, 0x00
        /*0020*/ 	.byte	0x00, 0x00, 0x00, 0x00


//--------------------- .nv.info._ZN7cutlass13device_kernelINS_4gemm6kernel13GemmUniversalIN4cute5tupleIJiiiiEEENS1_10collective13CollectiveMmaINS1_34MainloopSm90TmaGmmaWarpSpecializedILi3ENS5_IJNS4_1CILi1EEENSA_ILi2EEESB_EEENS1_35KernelTmaWarpSpecializedCooperativeEEENS5_IJNSA_ILi256EEESG_NSA_ILi64EEEEEENS_10bfloat16_tENS5_IJlSB_lEEESJ_SK_NS4_8TiledMMAINS4_8MMA_AtomIJNS4_4SM904GMMA28MMA_64x256x16_F32BF16BF16_SSILNSO_5MajorE0ELSQ_0ELNSO_7ScaleInE1ELSR_1EEEEEENS4_6LayoutINS5_IJSC_SB_SB_EEENS5_IJSB_NSA_ILi0EEESW_EEEEENS5_IJNS4_10UnderscoreESZ_SZ_EEEEENS4_23SM90_TMA_LOAD_MULTICASTENS4_14ComposedLayoutINS4_7SwizzleILi3ELi4ELi3EEENS4_18smem_ptr_flag_bitsILi16EEENSU_INS5_IJNSA_ILi8EEESH_EEENS5_IJSH_SB_EEEEEEEvNS4_8identityENS4_13SM90_TMA_LOADES1C_vS1D_EENS_8epilogue10collective6detail29Sm90TmaWarpSpecializedAdapterINS1H_15DefaultEpilogueISJ_SK_SK_NS1G_6thread17LinearCombinationISJ_Li1EffLNS1L_9ScaleType4KindE0ELNS_15FloatRoundStyleE2ESJ_EENS1_15EpilogueDefaultEEEEEvvEEEEvNT_6ParamsE --------------------------
	.section	.nv.info._ZN7cutlass13device_kernelINS_4gemm6kernel13GemmUniversalIN4cute5tupleIJiiiiEEENS1_10collective13CollectiveMmaINS1_34MainloopSm90TmaGmmaWarpSpecializedILi3ENS5_IJNS4_1CILi1EEENSA_ILi2EEESB_EEENS1_35KernelTmaWarpSpecializedCooperativeEEENS5_IJNSA_ILi256EEESG_NSA_ILi64EEEEEENS_10bfloat16_tENS5_IJlSB_lEEESJ_SK_NS4_8TiledMMAINS4_8MMA_AtomIJNS4_4SM904GMMA28MMA_64x256x16_F32BF16BF16_SSILNSO_5MajorE0ELSQ_0ELNSO_7ScaleInE1ELSR_1EEEEEENS4_6LayoutINS5_IJSC_SB_SB_EEENS5_IJSB_NSA_ILi0EEESW_EEEEENS5_IJNS4_10UnderscoreESZ_SZ_EEEEENS4_23SM90_TMA_LOAD_MULTICASTENS4_14ComposedLayoutINS4_7SwizzleILi3ELi4ELi3EEENS4_18smem_ptr_flag_bitsILi16EEENSU_INS5_IJNSA_ILi8EEESH_EEENS5_IJSH_SB_EEEEEEEvNS4_8identityENS4_13SM90_TMA_LOADES1C_vS1D_EENS_8epilogue10collective6detail29Sm90TmaWarpSpecializedAdapterINS1H_15DefaultEpilogueISJ_SK_SK_NS1G_6thread17LinearCombinationISJ_Li1EffLNS1L_9ScaleType4KindE0ELNS_15FloatRoundStyleE2ESJ_EENS1_15EpilogueDefaultEEEEEvvEEEEvNT_6ParamsE,"",@"SHT_CUDA_INFO"
	.sectionflags	@""
	.align	4


	//----- nvinfo : EIATTR_CUDA_API_VERSION
	.align		4
        /*0000*/ 	.byte	0x04, 0x37
        /*0002*/ 	.short	(.L_21 - .L_20)
.L_20:
        /*0004*/ 	.word	0x00000082


	//----- nvinfo : EIATTR_KPARAM_INFO
	.align		4
.L_21:
        /*0008*/ 	.byte	0x04, 0x17
        /*000a*/ 	.short	(.L_23 - .L_22)
.L_22:
        /*000c*/ 	.word	0x00000000
        /*0010*/ 	.short	0x0000
        /*0012*/ 	.short	0x0070
        /*0014*/ 	.byte	0x00, 0xf0, 0x01, 0x10


	//----- nvinfo : EIATTR_SPARSE_MMA_MASK
	.align		4
.L_23:
        /*0018*/ 	.byte	0x03, 0x50
        /*001a*/ 	.short	0x0000


	//----- nvinfo : EIATTR_MAXREG_COUNT
	.align		4
        /*001c*/ 	.byte	0x03, 0x1b
        /*001e*/ 	.short	0x00a8


	//----- nvinfo : EIATTR_NUM_BARRIERS
	.align		4
        /*0020*/ 	.byte	0x02, 0x4c
        /*0022*/ 	.byte	0x01
	.zero		1


	//----- nvinfo : EIATTR_EXTERNS
	.align		4
        /*0024*/ 	.byte	0x04, 0x0f
        /*0026*/ 	.short	(.L_25 - .L_24)


	//   ....[0]....
	.align		4
.L_24:
        /*0028*/ 	.word	index@(__assertfail)


	//----- nvinfo : EIATTR_ANNOTATIONS
	.align		4
.L_25:
        /*002c*/ 	.byte	0x04, 0x55
        /*002e*/ 	.short	(.L_27 - .L_26)


	//   ....[0]....
.L_26:
        /*0030*/ 	.word	0x00000001
        /*0034*/ 	.byte	0x70, 0x09, 0x00, 0x00, 0x01, 0x00, 0x00, 0x00, 0x80, 0x09, 0x00, 0x00, 0x01, 0x00, 0x00, 0x00
        /* <DEDUP_REMOVED lines=716> */
        /*2d04*/ 	.byte	0xa0, 0xb8, 0x01, 0x00, 0x01, 0x00, 0x00, 0x00, 0xc0, 0xb8, 0x01, 0x00


	//----- nvinfo : EIATTR_MERCURY_ISA_VERSION
	.align		4
.L_27:
        /*2d10*/ 	.byte	0x03, 0x5f
        /*2d12*/ 	.short	0x0101


	//----- nvinfo : EIATTR_INT_WARP_WIDE_INSTR_OFFSETS
	.align		4
        /*2d14*/ 	.byte	0x04, 0x31
        /*2d16*/ 	.short	(.L_29 - .L_28)


	//   ....[0]....
.L_28:
        /*2d18*/ 	.word	0x00000530


	//   ....[1]....
        /*2d1c*/ 	.word	0x000005e0


	//   ....[2]....
        /*2d20*/ 	.word	0x000006c0


	//----- nvinfo : EIATTR_COOP_GROUP_MASK_REGIDS
	.align		4
.L_29:
        /*2d24*/ 	.byte	0x04, 0x29
        /*2d26*/ 	.short	(.L_31 - .L_30)


	//   ....[0]....
.L_30:
        /*2d28*/ 	.word	0xffffffff


	//   ....[1]....
        /*2d2c*/ 	.word	0xffffffff


	//   ....[2]....
        /*2d30*/ 	.word	0xffffffff


	//   ....[3]....
        /*2d34*/ 	.word	0xffffffff


	//   ....[4]....
        /*2d38*/ 	.word	0xffffffff


	//   ....[5]....
        /*2d3c*/ 	.word	0xffffffff


	//----- nvinfo : EIATTR_COOP_GROUP_INSTR_OFFSETS
	.align		4
.L_31:
        /*2d40*/ 	.byte	0x04, 0x28
        /*2d42*/ 	.short	(.L_33 - .L_32)


	//   ....[0]....
.L_32:
        /*2d44*/ 	.word	0x00000070


	//   ....[1]....
        /*2d48*/ 	.word	0x00000080


	//   ....[2]....
        /*2d4c*/ 	.word	0x000001a0


	//   ....[3]....
        /*2d50*/ 	.word	0x000003a0


	//   ....[4]....
        /*2d54*/ 	.word	0x000007b0


	//   ....[5]....
        /*2d58*/ 	.word	0x00001380


	//----- nvinfo : EIATTR_REG_RECONFIG
	.align		4
.L_33:
        /*2d5c*/ 	.byte	0x01, 0x54
	.zero		2


	//----- nvinfo : EIATTR_SYSCALL_OFFSETS
	.align		4
        /*2d60*/ 	.byte	0x04, 0x46
        /*2d62*/ 	.short	(.L_35 - .L_34)


	//   ....[0]....
.L_34:
        /*2d64*/ 	.word	0x00001530


	//----- nvinfo : EIATTR_MBARRIER_INSTR_OFFSETS
	.align		4
.L_35:
        /*2d68*/ 	.byte	0x04, 0x39
        /*2d6a*/ 	.short	(.L_37 - .L_36)


	//   ....[0]....
.L_36:
        /*2d6c*/ 	.word	0x00000320
        /*2d70*/ 	.word	0x000000ff
        /*2d74*/ 	.word	0x00000000
        /*2d78*/ 	.short	0x0100
        /*2d7a*/ 	.byte	0x08
	.zero		1


	//   ....[1]....
        /*2d7c*/ 	.word	0x00000330
        /*2d80*/ 	.word	0x000000ff
        /*2d84*/ 	.word	0x00000018
        /*2d88*/ 	.short	0x0100
        /*2d8a*/ 	.byte	0x08
	.zero		1


	//   ....[2]....
        /*2d8c*/ 	.word	0x00000340
        /*2d90*/ 	.word	0x000000ff
        /*2d94*/ 	.word	0x00000008
        /*2d98*/ 	.short	0x0100
        /*2d9a*/ 	.byte	0x08
	.zero		1


	//   ....[3]....
        /*2d9c*/ 	.word	0x00000350
        /*2da0*/ 	.word	0x000000ff
        /*2da4*/ 	.word	0x00000020
        /*2da8*/ 	.short	0x0100
        /*2daa*/ 	.byte	0x08
	.zero		1


	//   ....[4]....
        /*2dac*/ 	.word	0x00000360
        /*2db0*/ 	.word	0x000000ff
        /*2db4*/ 	.word	0x00000010
        /*2db8*/ 	.short	0x0100
        /*2dba*/ 	.byte	0x08
	.zero		1


	//   ....[5]....
        /*2dbc*/ 	.word	0x00000370
        /*2dc0*/ 	.word	0x000000ff
        /*2dc4*/ 	.word	0x00000028
        /*2dc8*/ 	.short	0x0100
        /*2dca*/ 	.byte	0x08
	.zero		1


	//   ....[6]....
        /*2dcc*/ 	.word	0x00000730
        /*2dd0*/ 	.word	0x000000ff
        /*2dd4*/ 	.word	0x00000040
        /*2dd8*/ 	.short	0x0100
        /*2dda*/ 	.byte	0x07
	.zero		1


	//   ....[7]....
        /*2ddc*/ 	.word	0x00000760
        /*2de0*/ 	.word	0x000000ff
        /*2de4*/ 	.word	0x00000048
        /*2de8*/ 	.short	0x0100
        /*2dea*/ 	.byte	0x07
	.zero		1


	//   ....[8]....
        /*2dec*/ 	.word	0x00001610
        /*2df0*/ 	.word	0x00000004
        /*2df4*/ 	.word	0x00000000
        /*2df8*/ 	.short	0x010a
        /*2dfa*/ 	.byte	0x3f
	.zero		1


	//   ....[9]....
        /*2dfc*/ 	.word	0x00001650
        /*2e00*/ 	.word	0x00000004
        /*2e04*/ 	.word	0x00000000
        /*2e08*/ 	.short	0x010a
        /*2e0a*/ 	.byte	0x3f
	.zero		1


	//   ....[10]....
        /*2e0c*/ 	.word	0x00004ca0
        /*2e10*/ 	.word	0x00000004
        /*2e14*/ 	.word	0x00000000
        /*2e18*/ 	.short	0x010a
        /*2e1a*/ 	.byte	0x3f
	.zero		1


	//   ....[11]....
        /*2e1c*/ 	.word	0x00004ce0
        /*2e20*/ 	.word	0x00000004
        /*2e24*/ 	.word	0x00000000
        /*2e28*/ 	.short	0x010a
        /*2e2a*/ 	.byte	0x3f
	.zero		1


	//   ....[12]....
        /*2e2c*/ 	.word	0x00008dd0
        /*2e30*/ 	.word	0x00000004
        /*2e34*/ 	.word	0x00000000
        /*2e38*/ 	.short	0x0101
        /*2e3a*/ 	.byte	0x3f
	.zero		1


	//   ....[13]....
        /*2e3c*/ 	.word	0x00008ff0
        /*2e40*/ 	.word	0x00000000
        /*2e44*/ 	.word	0x00000000
        /*2e48*/ 	.short	0x0101
        /*2e4a*/ 	.byte	0x3f
	.zero		1


	//   ....[14]....
        /*2e4c*/ 	.word	0x0001b420
        /*2e50*/ 	.word	0x00000008
        /*2e54*/ 	.word	0x00000018
        /*2e58*/ 	.short	0x010a
        /*2e5a*/ 	.byte	0x3f
	.zero		1


	//   ....[15]....
        /*2e5c*/ 	.word	0x0001b7c0
        /*2e60*/ 	.word	0x00000003
        /*2e64*/ 	.word	0x00000048
        /*2e68*/ 	.short	0x0101
        /*2e6a*/ 	.byte	0x3f
	.zero		1


	//   ....[16]....
        /*2e6c*/ 	.word	0x0001bfc0
        /*2e70*/ 	.word	0x00000005
        /*2e74*/ 	.word	0x00000000
        /*2e78*/ 	.short	0x010a
        /*2e7a*/ 	.byte	0x3f
	.zero		1


	//   ....[17]....
        /*2e7c*/ 	.word	0x0001c050
        /*2e80*/ 	.word	0x00000005
        /*2e84*/ 	.word	0x00000000
        /*2e88*/ 	.short	0x010a
        /*2e8a*/ 	.byte	0x3f
	.zero		1


	//   ....[18]....
        /*2e8c*/ 	.word	0x0001c0e0
        /*2e90*/ 	.word	0x00000003
        /*2e94*/ 	.word	0x00000000
        /*2e98*/ 	.short	0x010a
        /*2e9a*/ 	.byte	0x3f
	.zero		1


	//   ....[19]....
        /*2e9c*/ 	.word	0x0001c140
        /*2ea0*/ 	.word	0x00000004
        /*2ea4*/ 	.word	0x00000000
        /*2ea8*/ 	.short	0x010a
        /*2eaa*/ 	.byte	0x3f
	.zero		1


	//   ....[20]....
        /*2eac*/ 	.word	0x0001c190
        /*2eb0*/ 	.word	0x00000004
        /*2eb4*/ 	.word	0x00000000
        /*2eb8*/ 	.short	0x010a
        /*2eba*/ 	.byte	0x3f
	.zero		1


	//   ....[21]....
        /*2ebc*/ 	.word	0x0001c260
        /*2ec0*/ 	.word	0x00000008
        /*2ec4*/ 	.word	0x00000018
        /*2ec8*/ 	.short	0x010a
        /*2eca*/ 	.byte	0x3f
	.zero		1


	//   ....[22]....
        /*2ecc*/ 	.word	0x0001c330
        /*2ed0*/ 	.word	0x00000005
        /*2ed4*/ 	.word	0x00000000
        /*2ed8*/ 	.short	0x010a
        /*2eda*/ 	.byte	0x3f
	.zero		1


	//   ....[23]....
        /*2edc*/ 	.word	0x0001c380
        /*2ee0*/ 	.word	0x00000005
        /*2ee4*/ 	.word	0x00000000
        /*2ee8*/ 	.short	0x010a
        /*2eea*/ 	.byte	0x3f
	.zero		1


	//----- nvinfo : EIATTR_NUM_MBARRIERS
	.align		4
.L_37:
        /*2eec*/ 	.byte	0x03, 0x38
        /*2eee*/ 	.short	0x0008


	//----- nvinfo : EIATTR_EXIT_INSTR_OFFSETS
	.align		4
        /*2ef0*/ 	.byte	0x04, 0x1c
        /*2ef2*/ 	.short	(.L_39 - .L_38)


	//   ....[0]....
.L_38:
        /*2ef4*/ 	.word	0x00000a10


	//   ....[1]....
        /*2ef8*/ 	.word	0x000012a0


	//   ....[2]....
        /*2efc*/ 	.word	0x0001aa80


	//   ....[3]....
        /*2f00*/ 	.word	0x0001b0a0


	//   ....[4]....
        /*2f04*/ 	.word	0x0001c130


	//----- nvinfo : EIATTR_MAX_THREADS
	.align		4
.L_39:
        /*2f08*/ 	.byte	0x04, 0x05
        /*2f0a*/ 	.short	(.L_41 - .L_40)
.L_40:
        /*2f0c*/ 	.word	0x00000180
        /*2f10*/ 	.word	0x00000001
        /*2f14*/ 	.word	0x00000001


	//----- nvinfo : EIATTR_CRS_STACK_SIZE
	.align		4
.L_41:
        /*2f18*/ 	.byte	0x04, 0x1e
        /*2f1a*/ 	.short	(.L_43 - .L_42)
.L_42:
        /*2f1c*/ 	.word	0x00000000


	//----- nvinfo : EIATTR_CBANK_PARAM_SIZE
	.align		4
.L_43:
        /*2f20*/ 	.byte	0x03, 0x19
        /*2f22*/ 	.short	0x0470


	//----- nvinfo : EIATTR_PARAM_CBANK
	.align		4
        /*2f24*/ 	.byte	0x04, 0x0a
        /*2f26*/ 	.short	(.L_45 - .L_44)
	.align		4
.L_44:
        /*2f28*/ 	.word	index@(.nv.constant0._ZN7cutlass13device_kernelINS_4gemm6kernel13GemmUniversalIN4cute5tupleIJiiiiEEENS1_10collective13CollectiveMmaINS1_34MainloopSm90TmaGmmaWarpSpecializedILi3ENS5_IJNS4_1CILi1EEENSA_ILi2EEESB_EEENS1_35KernelTmaWarpSpecializedCooperativeEEENS5_IJNSA_ILi256EEESG_NSA_ILi64EEEEEENS_10bfloat16_tENS5_IJlSB_lEEESJ_SK_NS4_8TiledMMAINS4_8MMA_AtomIJNS4_4SM904GMMA28MMA_64x256x16_F32BF16BF16_SSILNSO_5MajorE0ELSQ_0ELNSO_7ScaleInE1ELSR_1EEEEEENS4_6LayoutINS5_IJSC_SB_SB_EEENS5_IJSB_NSA_ILi0EEESW_EEEEENS5_IJNS4_10UnderscoreESZ_SZ_EEEEENS4_23SM90_TMA_LOAD_MULTICASTENS4_14ComposedLayoutINS4_7SwizzleILi3ELi4ELi3EEENS4_18smem_ptr_flag_bitsILi16EEENSU_INS5_IJNSA_ILi8EEESH_EEENS5_IJSH_SB_EEEEEEEvNS4_8identityENS4_13SM90_TMA_LOADES1C_vS1D_EENS_8epilogue10collective6detail29Sm90TmaWarpSpecializedAdapterINS1H_15DefaultEpilogueISJ_SK_SK_NS1G_6thread17LinearCombinationISJ_Li1EffLNS1L_9ScaleType4KindE0ELNS_15FloatRoundStyleE2ESJ_EENS1_15EpilogueDefaultEEEEEvvEEEEvNT_6ParamsE)
        /*2f2c*/ 	.short	0x0210
        /*2f2e*/ 	.short	0x0470


	//----- nvinfo : EIATTR_SW_WAR
	.align		4
.L_45:
        /*2f30*/ 	.byte	0x04, 0x36
        /*2f32*/ 	.short	(.L_47 - .L_46)
.L_46:
        /*2f34*/ 	.word	0x00000008
.L_47:


//--------------------- .nv.callgraph             --------------------------
	.section	.nv.callgraph,"",@"SHT_CUDA_CALLGRAPH"
	.align	4
	.sectionentsize	8
	.align		4
        /*0000*/ 	.word	0x00000000
	.align		4
        /*0004*/ 	.word	0xffffffff
	.align		4
        /*0008*/ 	.word	index@(_ZN7cutlass13device_kernelINS_4gemm6kernel13GemmUniversalIN4cute5tupleIJiiiiEEENS1_10collective13CollectiveMmaINS1_34MainloopSm90TmaGmmaWarpSpecializedILi3ENS5_IJNS4_1CILi1EEENSA_ILi2EEESB_EEENS1_35KernelTmaWarpSpecializedCooperativeEEENS5_IJNSA_ILi256EEESG_NSA_ILi64EEEEEENS_10bfloat16_tENS5_IJlSB_lEEESJ_SK_NS4_8TiledMMAINS4_8MMA_AtomIJNS4_4SM904GMMA28MMA_64x256x16_F32BF16BF16_SSILNSO_5MajorE0ELSQ_0ELNSO_7ScaleInE1ELSR_1EEEEEENS4_6LayoutINS5_IJSC_SB_SB_EEENS5_IJSB_NSA_ILi0EEESW_EEEEENS5_IJNS4_10UnderscoreESZ_SZ_EEEEENS4_23SM90_TMA_LOAD_MULTICASTENS4_14ComposedLayoutINS4_7SwizzleILi3ELi4ELi3EEENS4_18smem_ptr_flag_bitsILi16EEENSU_INS5_IJNSA_ILi8EEESH_EEENS5_IJSH_SB_EEEEEEEvNS4_8identityENS4_13SM90_TMA_LOADES1C_vS1D_EENS_8epilogue10collective6detail29Sm90TmaWarpSpecializedAdapterINS1H_15DefaultEpilogueISJ_SK_SK_NS1G_6thread17LinearCombinationISJ_Li1EffLNS1L_9ScaleType4KindE0ELNS_15FloatRoundStyleE2ESJ_EENS1_15EpilogueDefaultEEEEEvvEEEEvNT_6ParamsE)
	.align		4
        /*000c*/ 	.word	index@(__assertfail)
	.align		4
        /*0010*/ 	.word	0x00000000
	.align		4
        /*0014*/ 	.word	0xfffffffe
	.align		4
        /*0018*/ 	.word	0x00000000
	.align		4
        /*001c*/ 	.word	0xfffffffd
	.align		4
        /*0020*/ 	.word	0x00000000
	.align		4
        /*0024*/ 	.word	0xfffffffc


//--------------------- .nv.constant4             --------------------------
	.section	.nv.constant4,"a",@progbits
	.align	8
	.align		8
.nv.constant4:
        /*0000*/ 	.dword	__assertfail
	.align		8
        /*0008*/ 	.dword	__unnamed_1
	.align		8
        /*0010*/ 	.dword	_ZN39_INTERNAL_088736f5_4_k_cu_41658683_27064cuda3std3__45__cpo5beginE
	.align		8
        /*0018*/ 	.dword	_ZN39_INTERNAL_088736f5_4_k_cu_41658683_27064cuda3std3__45__cpo3endE
	.align		8
        /*0020*/ 	.dword	_ZN39_INTERNAL_088736f5_4_k_cu_41658683_27064cuda3std3__45__cpo6cbeginE
	.align		8
        /*0028*/ 	.dword	_ZN39_INTERNAL_088736f5_4_k_cu_41658683_27064cuda3std3__45__cpo4cendE
	.align		8
        /*0030*/ 	.dword	_ZN39_INTERNAL_088736f5_4_k_cu_41658683_27064cuda3std3__441_GLOBAL__N__088736f5_4_k_cu_41658683_27066ignoreE
	.align		8
        /*0038*/ 	.dword	_ZN39_INTERNAL_088736f5_4_k_cu_41658683_27064cuda3std3__419piecewise_constructE
	.align		8
        /*0040*/ 	.dword	_ZN39_INTERNAL_088736f5_4_k_cu_41658683_27064cuda3std3__48in_placeE
	.align		8
        /*0048*/ 	.dword	_ZN39_INTERNAL_088736f5_4_k_cu_41658683_27064cuda3std6ranges3__45__cpo4swapE
	.align		8
        /*0050*/ 	.dword	_ZN39_INTERNAL_088736f5_4_k_cu_41658683_27064cuda3std6ranges3__45__cpo9iter_moveE
	.align		8
        /*0058*/ 	.dword	_ZN39_INTERNAL_088736f5_4_k_cu_41658683_27064cute7productE
	.align		8
        /*0060*/ 	.dword	_ZN39_INTERNAL_088736f5_4_k_cu_41658683_27064cute1_E
	.align		8
        /*0068*/ 	.dword	$str$22
	.align		8
        /*0070*/ 	.dword	$str$23


//--------------------- .text._ZN7cutlass13device_kernelINS_4gemm6kernel13GemmUniversalIN4cute5tupleIJiiiiEEENS1_10collective13CollectiveMmaINS1_34MainloopSm90TmaGmmaWarpSpecializedILi3ENS5_IJNS4_1CILi1EEENSA_ILi2EEESB_EEENS1_35KernelTmaWarpSpecializedCooperativeEEENS5_IJNSA_ILi256EEESG_NSA_ILi64EEEEEENS_10bfloat16_tENS5_IJlSB_lEEESJ_SK_NS4_8TiledMMAINS4_8MMA_AtomIJNS4_4SM904GMMA28MMA_64x256x16_F32BF16BF16_SSILNSO_5MajorE0ELSQ_0ELNSO_7ScaleInE1ELSR_1EEEEEENS4_6LayoutINS5_IJSC_SB_SB_EEENS5_IJSB_NSA_ILi0EEESW_EEEEENS5_IJNS4_10UnderscoreESZ_SZ_EEEEENS4_23SM90_TMA_LOAD_MULTICASTENS4_14ComposedLayoutINS4_7SwizzleILi3ELi4ELi3EEENS4_18smem_ptr_flag_bitsILi16EEENSU_INS5_IJNSA_ILi8EEESH_EEENS5_IJSH_SB_EEEEEEEvNS4_8identityENS4_13SM90_TMA_LOADES1C_vS1D_EENS_8epilogue10collective6detail29Sm90TmaWarpSpecializedAdapterINS1H_15DefaultEpilogueISJ_SK_SK_NS1G_6thread17LinearCombinationISJ_Li1EffLNS1L_9ScaleType4KindE0ELNS_15FloatRoundStyleE2ESJ_EENS1_15EpilogueDefaultEEEEEvvEEEEvNT_6ParamsE --------------------------
	.section	.text._ZN7cutlass13device_kernelINS_4gemm6kernel13GemmUniversalIN4cute5tupleIJiiiiEEENS1_10collective13CollectiveMmaINS1_34MainloopSm90TmaGmmaWarpSpecializedILi3ENS5_IJNS4_1CILi1EEENSA_ILi2EEESB_EEENS1_35KernelTmaWarpSpecializedCooperativeEEENS5_IJNSA_ILi256EEESG_NSA_ILi64EEEEEENS_10bfloat16_tENS5_IJlSB_lEEESJ_SK_NS4_8TiledMMAINS4_8MMA_AtomIJNS4_4SM904GMMA28MMA_64x256x16_F32BF16BF16_SSILNSO_5MajorE0ELSQ_0ELNSO_7ScaleInE1ELSR_1EEEEEENS4_6LayoutINS5_IJSC_SB_SB_EEENS5_IJSB_NSA_ILi0EEESW_EEEEENS5_IJNS4_10UnderscoreESZ_SZ_EEEEENS4_23SM90_TMA_LOAD_MULTICASTENS4_14ComposedLayoutINS4_7SwizzleILi3ELi4ELi3EEENS4_18smem_ptr_flag_bitsILi16EEENSU_INS5_IJNSA_ILi8EEESH_EEENS5_IJSH_SB_EEEEEEEvNS4_8identityENS4_13SM90_TMA_LOADES1C_vS1D_EENS_8epilogue10collective6detail29Sm90TmaWarpSpecializedAdapterINS1H_15DefaultEpilogueISJ_SK_SK_NS1G_6thread17LinearCombinationISJ_Li1EffLNS1L_9ScaleType4KindE0ELNS_15FloatRoundStyleE2ESJ_EENS1_15EpilogueDefaultEEEEEvvEEEEvNT_6ParamsE,"ax",@progbits
	.align	128
.text._ZN7cutlass13device_kernelINS_4gemm6kernel13GemmUniversalIN4cute5tupleIJiiiiEEENS1_10collective13CollectiveMmaINS1_34MainloopSm90TmaGmmaWarpSpecializedILi3ENS5_IJNS4_1CILi1EEENSA_ILi2EEESB_EEENS1_35KernelTmaWarpSpecializedCooperativeEEENS5_IJNSA_ILi256EEESG_NSA_ILi64EEEEEENS_10bfloat16_tENS5_IJlSB_lEEESJ_SK_NS4_8TiledMMAINS4_8MMA_AtomIJNS4_4SM904GMMA28MMA_64x256x16_F32BF16BF16_SSILNSO_5MajorE0ELSQ_0ELNSO_7ScaleInE1ELSR_1EEEEEENS4_6LayoutINS5_IJSC_SB_SB_EEENS5_IJSB_NSA_ILi0EEESW_EEEEENS5_IJNS4_10UnderscoreESZ_SZ_EEEEENS4_23SM90_TMA_LOAD_MULTICASTENS4_14ComposedLayoutINS4_7SwizzleILi3ELi4ELi3EEENS4_18smem_ptr_flag_bitsILi16EEENSU_INS5_IJNSA_ILi8EEESH_EEENS5_IJSH_SB_EEEEEEEvNS4_8identityENS4_13SM90_TMA_LOADES1C_vS1D_EENS_8epilogue10collective6detail29Sm90TmaWarpSpecializedAdapterINS1H_15DefaultEpilogueISJ_SK_SK_NS1G_6thread17LinearCombinationISJ_Li1EffLNS1L_9ScaleType4KindE0ELNS_15FloatRoundStyleE2ESJ_EENS1_15EpilogueDefaultEEEEEvvEEEEvNT_6ParamsE:
        .type           _ZN7cutlass13device_kernelINS_4gemm6kernel13GemmUniversalIN4cute5tupleIJiiiiEEENS1_10collective13CollectiveMmaINS1_34MainloopSm90TmaGmmaWarpSpecializedILi3ENS5_IJNS4_1CILi1EEENSA_ILi2EEESB_EEENS1_35KernelTmaWarpSpecializedCooperativeEEENS5_IJNSA_ILi256EEESG_NSA_ILi64EEEEEENS_10bfloat16_tENS5_IJlSB_lEEESJ_SK_NS4_8TiledMMAINS4_8MMA_AtomIJNS4_4SM904GMMA28MMA_64x256x16_F32BF16BF16_SSILNSO_5MajorE0ELSQ_0ELNSO_7ScaleInE1ELSR_1EEEEEENS4_6LayoutINS5_IJSC_SB_SB_EEENS5_IJSB_NSA_ILi0EEESW_EEEEENS5_IJNS4_10UnderscoreESZ_SZ_EEEEENS4_23SM90_TMA_LOAD_MULTICASTENS4_14ComposedLayoutINS4_7SwizzleILi3ELi4ELi3EEENS4_18smem_ptr_flag_bitsILi16EEENSU_INS5_IJNSA_ILi8EEESH_EEENS5_IJSH_SB_EEEEEEEvNS4_8identityENS4_13SM90_TMA_LOADES1C_vS1D_EENS_8epilogue10collective6detail29Sm90TmaWarpSpecializedAdapterINS1H_15DefaultEpilogueISJ_SK_SK_NS1G_6thread17LinearCombinationISJ_Li1EffLNS1L_9ScaleType4KindE0ELNS_15FloatRoundStyleE2ESJ_EENS1_15EpilogueDefaultEEEEEvvEEEEvNT_6ParamsE,@function
        .size           _ZN7cutlass13device_kernelINS_4gemm6kernel13GemmUniversalIN4cute5tupleIJiiiiEEENS1_10collective13CollectiveMmaINS1_34MainloopSm90TmaGmmaWarpSpecializedILi3ENS5_IJNS4_1CILi1EEENSA_ILi2EEESB_EEENS1_35KernelTmaWarpSpecializedCooperativeEEENS5_IJNSA_ILi256EEESG_NSA_ILi64EEEEEENS_10bfloat16_tENS5_IJlSB_lEEESJ_SK_NS4_8TiledMMAINS4_8MMA_AtomIJNS4_4SM904GMMA28MMA_64x256x16_F32BF16BF16_SSILNSO_5MajorE0ELSQ_0ELNSO_7ScaleInE1ELSR_1EEEEEENS4_6LayoutINS5_IJSC_SB_SB_EEENS5_IJSB_NSA_ILi0EEESW_EEEEENS5_IJNS4_10UnderscoreESZ_SZ_EEEEENS4_23SM90_TMA_LOAD_MULTICASTENS4_14ComposedLayoutINS4_7SwizzleILi3ELi4ELi3EEENS4_18smem_ptr_flag_bitsILi16EEENSU_INS5_IJNSA_ILi8EEESH_EEENS5_IJSH_SB_EEEEEEEvNS4_8identityENS4_13SM90_TMA_LOADES1C_vS1D_EENS_8epilogue10collective6detail29Sm90TmaWarpSpecializedAdapterINS1H_15DefaultEpilogueISJ_SK_SK_NS1G_6thread17LinearCombinationISJ_Li1EffLNS1L_9ScaleType4KindE0ELNS_15FloatRoundStyleE2ESJ_EENS1_15EpilogueDefaultEEEEEvvEEEEvNT_6ParamsE,(.L_x_579 - _ZN7cutlass13device_kernelINS_4gemm6kernel13GemmUniversalIN4cute5tupleIJiiiiEEENS1_10collective13CollectiveMmaINS1_34MainloopSm90TmaGmmaWarpSpecializedILi3ENS5_IJNS4_1CILi1EEENSA_ILi2EEESB_EEENS1_35KernelTmaWarpSpecializedCooperativeEEENS5_IJNSA_ILi256EEESG_NSA_ILi64EEEEEENS_10bfloat16_tENS5_IJlSB_lEEESJ_SK_NS4_8TiledMMAINS4_8MMA_AtomIJNS4_4SM904GMMA28MMA_64x256x16_F32BF16BF16_SSILNSO_5MajorE0ELSQ_0ELNSO_7ScaleInE1ELSR_1EEEEEENS4_6LayoutINS5_IJSC_SB_SB_EEENS5_IJSB_NSA_ILi0EEESW_EEEEENS5_IJNS4_10UnderscoreESZ_SZ_EEEEENS4_23SM90_TMA_LOAD_MULTICASTENS4_14ComposedLayoutINS4_7SwizzleILi3ELi4ELi3EEENS4_18smem_ptr_flag_bitsILi16EEENSU_INS5_IJNSA_ILi8EEESH_EEENS5_IJSH_SB_EEEEEEEvNS4_8identityENS4_13SM90_TMA_LOADES1C_vS1D_EENS_8epilogue10collective6detail29Sm90TmaWarpSpecializedAdapterINS1H_15DefaultEpilogueISJ_SK_SK_NS1G_6thread17LinearCombinationISJ_Li1EffLNS1L_9ScaleType4KindE0ELNS_15FloatRoundStyleE2ESJ_EENS1_15EpilogueDefaultEEEEEvvEEEEvNT_6ParamsE)
        .other          _ZN7cutlass13device_kernelINS_4gemm6kernel13GemmUniversalIN4cute5tupleIJiiiiEEENS1_10collective13CollectiveMmaINS1_34MainloopSm90TmaGmmaWarpSpecializedILi3ENS5_IJNS4_1CILi1EEENSA_ILi2EEESB_EEENS1_35KernelTmaWarpSpecializedCooperativeEEENS5_IJNSA_ILi256EEESG_NSA_ILi64EEEEEENS_10bfloat16_tENS5_IJlSB_lEEESJ_SK_NS4_8TiledMMAINS4_8MMA_AtomIJNS4_4SM904GMMA28MMA_64x256x16_F32BF16BF16_SSILNSO_5MajorE0ELSQ_0ELNSO_7ScaleInE1ELSR_1EEEEEENS4_6LayoutINS5_IJSC_SB_SB_EEENS5_IJSB_NSA_ILi0EEESW_EEEEENS5_IJNS4_10UnderscoreESZ_SZ_EEEEENS4_23SM90_TMA_LOAD_MULTICASTENS4_14ComposedLayoutINS4_7SwizzleILi3ELi4ELi3EEENS4_18smem_ptr_flag_bitsILi16EEENSU_INS5_IJNSA_ILi8EEESH_EEENS5_IJSH_SB_EEEEEEEvNS4_8identityENS4_13SM90_TMA_LOADES1C_vS1D_EENS_8epilogue10collective6detail29Sm90TmaWarpSpecializedAdapterINS1H_15DefaultEpilogueISJ_SK_SK_NS1G_6thread17LinearCombinationISJ_Li1EffLNS1L_9ScaleType4KindE0ELNS_15FloatRoundStyleE2ESJ_EENS1_15EpilogueDefaultEEEEEvvEEEEvNT_6ParamsE,@"STO_CUDA_ENTRY STV_DEFAULT"
_ZN7cutlass13device_kernelINS_4gemm6kernel13GemmUniversalIN4cute5tupleIJiiiiEEENS1_10collective13CollectiveMmaINS1_34MainloopSm90TmaGmmaWarpSpecializedILi3ENS5_IJNS4_1CILi1EEENSA_ILi2EEESB_EEENS1_35KernelTmaWarpSpecializedCooperativeEEENS5_IJNSA_ILi256EEESG_NSA_ILi64EEEEEENS_10bfloat16_tENS5_IJlSB_lEEESJ_SK_NS4_8TiledMMAINS4_8MMA_AtomIJNS4_4SM904GMMA28MMA_64x256x16_F32BF16BF16_SSILNSO_5MajorE0ELSQ_0ELNSO_7ScaleInE1ELSR_1EEEEEENS4_6LayoutINS5_IJSC_SB_SB_EEENS5_IJSB_NSA_ILi0EEESW_EEEEENS5_IJNS4_10UnderscoreESZ_SZ_EEEEENS4_23SM90_TMA_LOAD_MULTICASTENS4_14ComposedLayoutINS4_7SwizzleILi3ELi4ELi3EEENS4_18smem_ptr_flag_bitsILi16EEENSU_INS5_IJNSA_ILi8EEESH_EEENS5_IJSH_SB_EEEEEEEvNS4_8identityENS4_13SM90_TMA_LOADES1C_vS1D_EENS_8epilogue10collective6detail29Sm90TmaWarpSpecializedAdapterINS1H_15DefaultEpilogueISJ_SK_SK_NS1G_6thread17LinearCombinationISJ_Li1EffLNS1L_9ScaleType4KindE0ELNS_15FloatRoundStyleE2ESJ_EENS1_15EpilogueDefaultEEEEEvvEEEEvNT_6ParamsE:
[----:B------:R-:W0:Y:S02]  /*0000*/  LDC R1, c[0x0][0x28] ;  /* 0x00000a00ff017b82 */ /* 0x000e240000000800 */
[----:B0-----:R-:W-:Y:S01]  /*0010*/  VIADD R1, R1, 0xfffff878 ;  /* 0xfffff87801017836 */ /* 0x001fe20000000000 */
[----:B------:R-:W0:Y:S01]  /*0020*/  S2R R5, SR_TID.X ;  /* 0x0000000000057919 */ /* 0x000e220000002100 */
[----:B------:R-:W-:Y:S01]  /*0030*/  ELECT P0, URZ, PT ;  /* 0x00000000003f782f */ /* 0x000fe20003800000 */
[----:B------:R-:W-:Y:S01]  /*0040*/  BSSY B0, `(.L_x_0) ;  /* 0x0000015000007945 */ /* 0x000fe20003800000 */
[--C-:B0-----:R-:W-:Y:S02]  /*0050*/  SHF.R.U32.HI R0, RZ, 0x5, R5.reuse ;  /* 0x00000005ff007819 */ /* 0x101fe40000011605 */
[----:B------:R-:W-:-:S03]  /*0060*/  SHF.R.U32.HI R2, RZ, 0x7, R5 ;  /* 0x00000007ff027819 */ /* 0x000fc60000011605 */
[----:B------:R-:W0:Y:S04]  /*0070*/  SHFL.IDX PT, R3, R0, RZ, 0x1f ;  /* 0x00001fff00037589 */ /* 0x000e2800000e0000 */
[----:B------:R-:W1:Y:S01]  /*0080*/  SHFL.IDX PT, R2, R2, RZ, 0x1f ;  /* 0x00001fff02027589 */ /* 0x000e6200000e0000 */
[----:B0-----:R-:W-:Y:S02]  /*0090*/  R2UR UR9, R3 ;  /* 0x00000000030972ca */ /* 0x001fe400000e0000 */
[----:B-1----:R-:W-:-:S11]  /*00a0*/  R2UR UR5, R2 ;  /* 0x00000000020572ca */ /* 0x002fd600000e0000 */
[----:B------:R-:W-:Y:S02]  /*00b0*/  USHF.R.S32.HI UR4, URZ, 0x1f, UR9 ;  /* 0x0000001f3f047899 */ /* 0x000fe40008011409 */
[----:B------:R-:W-:Y:S02]  /*00c0*/  ISETP.NE.OR P0, PT, RZ, UR9, !P0 ;  /* 0x00000009ff007c0c */ /* 0x000fe4000c705670 */
[----:B------:R-:W-:-:S04]  /*00d0*/  ULEA.HI UR4, UR4, UR9, URZ, 0x2 ;  /* 0x0000000904047291 */ /* 0x000fc8000f8f103f */
[----:B------:R-:W-:-:S04]  /*00e0*/  ULOP3.LUT UR4, UR4, 0xfffffffc, URZ, 0xc0, !UPT ;  /* 0xfffffffc04047892 */ /* 0x000fc8000f8ec03f */
[----:B------:R-:W-:-:S03]  /*00f0*/  UIADD3 UR9, UR9, -UR4, URZ ;  /* 0x8000000409097290 */ /* 0x000fc6000fffe03f */
[----:B------:R-:W-:Y:S09]  /*0100*/  @P0 BRA `(.L_x_1) ;  /* 0x0000000000200947 */ /* 0x000ff20003800000 */
[----:B------:R-:W-:Y:S02]  /*0110*/  ULDC.64 UR6, c[0x0][0x198] ;  /* 0x0000660000067ab9 */ /* 0x000fe40000000a00 */
[----:B------:R-:W-:Y:S02]  /*0120*/  UIADD3 UR10, UP0, UR6, 0xf0, URZ ;  /* 0x000000f0060a7890 */ /* 0x000fe4000ff1e03f */
[----:B------:R-:W-:Y:S02]  /*0130*/  UIADD3 UR6, UP1, UR6, 0x1f0, URZ ;  /* 0x000001f006067890 */ /* 0x000fe4000ff3e03f */
[----:B------:R-:W-:Y:S02]  /*0140*/  UIADD3.X UR11, URZ, UR7, URZ, UP0, !UPT ;  /* 0x000000073f0b7290 */ /* 0x000fe400087fe43f */
[----:B------:R-:W-:-:S07]  /*0150*/  UIADD3.X UR7, URZ, UR7, URZ, UP1, !UPT ;  /* 0x000000073f077290 */ /* 0x000fce0008ffe43f */
[----:B------:R0:W-:Y:S02]  /*0160*/  UTMACCTL.PF [UR10] ;  /* 0x000000000a0079b9 */ /* 0x0001e40008040000 */
[----:B------:R0:W-:Y:S02]  /*0170*/  UTMACCTL.PF [UR6] ;  /* 0x00000000060079b9 */ /* 0x0001e40008040000 */
[----:B0-----:R-:W-:Y:S01]  /*0180*/  NOP ;  /* 0x0000000000007918 */ /* 0x001fe20000000000 */
.L_x_1:
[----:B------:R-:W-:Y:S05]  /*0190*/  BSYNC B0 ;  /* 0x0000000000007941 */ /* 0x000fea0003800000 */
.L_x_0:
[----:B------:R-:W0:Y:S01]  /*01a0*/  SHFL.IDX PT, R2, R0, RZ, 0x1f ;  /* 0x00001fff00027589 */ /* 0x000e2200000e0000 */
[----:B------:R-:W-:Y:S01]  /*01b0*/  UISETP.NE.AND UP0, UPT, UR9, 0x3, UPT ;  /* 0x000000030900788c */ /* 0x000fe2000bf05270 */
[----:B------:R-:W-:Y:S01]  /*01c0*/  ISETP.NE.AND P2, PT, RZ, UR5, PT ;  /* 0x00000005ff007c0c */ /* 0x000fe2000bf45270 */
[----:B------:R-:W-:Y:S02]  /*01d0*/  UIADD3 UR16, UR5, -0x1, URZ ;  /* 0xffffffff05107890 */ /* 0x000fe4000fffe03f */
[----:B------:R-:W-:Y:S02]  /*01e0*/  UISETP.EQ.OR UP0, UPT, UR9, URZ, !UP0 ;  /* 0x0000003f0900728c */ /* 0x000fe4000c702670 */
[----:B------:R-:W-:Y:S02]  /*01f0*/  UISETP.GE.U32.AND UP1, UPT, UR16, 0x2, UPT ;  /* 0x000000021000788c */ /* 0x000fe4000bf26070 */
[----:B------:R-:W-:-:S04]  /*0200*/  UISETP.EQ.AND UP0, UPT, UR5, URZ, UP0 ;  /* 0x0000003f0500728c */ /* 0x000fc80008702270 */
[----:B------:R-:W-:-:S04]  /*0210*/  USEL UR40, URZ, 0x1, !UP0 ;  /* 0x000000013f287887 */ /* 0x000fc8000c000000 */
[----:B------:R-:W-:Y:S01]  /*0220*/  USEL UR40, UR40, 0x2, UP1 ;  /* 0x0000000228287887 */ /* 0x000fe20008800000 */
[----:B0-----:R-:W-:-:S13]  /*0230*/  ISETP.NE.AND P0, PT, R2, RZ, PT ;  /* 0x000000ff0200720c */ /* 0x001fda0003f05270 */
[----:B------:R-:W-:Y:S05]  /*0240*/  @P0 BRA `(.L_x_2) ;  /* 0x0000000000500947 */ /* 0x000fea0003800000 */
[----:B------:R-:W0:Y:S01]  /*0250*/  S2UR UR8, SR_CgaCtaId ;  /* 0x00000000000879c3 */ /* 0x000e220000008800 */
[----:B------:R-:W-:Y:S01]  /*0260*/  UMOV UR4, 0x400 ;  /* 0x0000040000047882 */ /* 0x000fe20000000000 */
[----:B------:R-:W-:Y:S01]  /*0270*/  UMOV UR5, 0x1 ;  /* 0x0000000100057882 */ /* 0x000fe20000000000 */
[----:B------:R-:W-:Y:S01]  /*0280*/  UMOV UR6, 0x4 ;  /* 0x0000000400067882 */ /* 0x000fe20000000000 */
[----:B------:R-:W-:Y:S01]  /*0290*/  ELECT P0, URZ, PT ;  /* 0x00000000003f782f */ /* 0x000fe20003800000 */
[----:B------:R-:W-:-:S04]  /*02a0*/  UIADD3 UR6, -UR6, 0x100000, URZ ;  /* 0x0010000006067890 */ /* 0x000fc8000fffe13f */
[----:B------:R-:W-:Y:S02]  /*02b0*/  USHF.L.U32 UR7, UR6, 0xb, URZ ;  /* 0x0000000b06077899 */ /* 0x000fe4000800063f */
[----:B------:R-:W-:Y:S02]  /*02c0*/  USHF.L.U32 UR6, UR6, 0x1, URZ ;  /* 0x0000000106067899 */ /* 0x000fe4000800063f */
[----:B0-----:R-:W-:Y:S02]  /*02d0*/  ULEA UR8, UR8, UR4, 0x18 ;  /* 0x0000000408087291 */ /* 0x001fe4000f8ec03f */
[----:B------:R-:W-:-:S04]  /*02e0*/  UIADD3 UR4, -UR5, 0x100000, URZ ;  /* 0x0010000005047890 */ /* 0x000fc8000fffe13f */
[----:B------:R-:W-:Y:S02]  /*02f0*/  USHF.L.U32 UR5, UR4, 0xb, URZ ;  /* 0x0000000b04057899 */ /* 0x000fe4000800063f */
[----:B------:R-:W-:Y:S01]  /*0300*/  USHF.L.U32 UR4, UR4, 0x1, URZ ;  /* 0x0000000104047899 */ /* 0x000fe2000800063f */
[----:B------:R-:W0:Y:S11]  /*0310*/  FENCE.VIEW.ASYNC.S ;  /* 0x00000000000073c6 */ /* 0x000e360000000000 */
[----:B0-----:R0:W1:Y:S01]  /*0320*/  SYNCS.EXCH.64 URZ, [UR8], UR4 ;  /* 0x00000004083f75b2 */ /* 0x0010620008000100 */
[----:B------:R0:W2:Y:S01]  /*0330*/  SYNCS.EXCH.64 URZ, [UR8+0x18], UR6 ;  /* 0x00001806083f75b2 */ /* 0x0000a20008000100 */
[----:B------:R0:W3:Y:S01]  /*0340*/  SYNCS.EXCH.64 URZ, [UR8+0x8], UR4 ;  /* 0x00000804083f75b2 */ /* 0x0000e20008000100 */
[----:B------:R0:W4:Y:S01]  /*0350*/  SYNCS.EXCH.64 URZ, [UR8+0x20], UR6 ;  /* 0x00002006083f75b2 */ /* 0x0001220008000100 */
[----:B------:R0:W0:Y:S01]  /*0360*/  SYNCS.EXCH.64 URZ, [UR8+0x10], UR4 ;  /* 0x00001004083f75b2 */ /* 0x0000220008000100 */
[----:B------:R0:W0:Y:S01]  /*0370*/  SYNCS.EXCH.64 URZ, [UR8+0x28], UR6 ;  /* 0x00002806083f75b2 */ /* 0x0000220008000100 */
[----:B------:R-:W-:Y:S01]  /*0380*/  NOP ;  /* 0x0000000000007918 */ /* 0x000fe20000000000 */
.L_x_2:
[----:B------:R-:W5:Y:S01]  /*0390*/  S2UR UR10, SR_CTAID.Y ;  /* 0x00000000000a79c3 */ /* 0x000f620000002600 */
[----:B------:R-:W1:Y:S01]  /*03a0*/  SHFL.IDX PT, R0, R0, RZ, 0x1f ;  /* 0x00001fff00007589 */ /* 0x000e6200000e0000 */
[----:B------:R-:W-:Y:S02]  /*03b0*/  SHF.R.S32.HI R3, RZ, 0x1f, R5 ;  /* 0x0000001fff037819 */ /* 0x000fe40000011405 */
[----:B------:R-:W-:Y:S02]  /*03c0*/  ELECT P0, URZ, PT ;  /* 0x00000000003f782f */ /* 0x000fe40003800000 */
[----:B------:R-:W-:Y:S01]  /*03d0*/  SHF.R.S32.HI R7, RZ, 0x1f, R2 ;  /* 0x0000001fff077819 */ /* 0x000fe20000011402 */
[----:B0-----:R-:W-:Y:S01]  /*03e0*/  ULDC UR4, c[0x0][0x154] ;  /* 0x0000550000047ab9 */ /* 0x001fe20000000800 */
[----:B------:R-:W-:Y:S01]  /*03f0*/  LEA.HI R3, R3, R5, RZ, 0x7 ;  /* 0x0000000503037211 */ /* 0x000fe200078f38ff */
[----:B------:R-:W-:Y:S01]  /*0400*/  ULDC UR11, c[0x0][0x148] ;  /* 0x00005200000b7ab9 */ /* 0x000fe20000000800 */
[----:B------:R-:W0:Y:S01]  /*0410*/  S2UR UR13, SR_CTAID.X ;  /* 0x00000000000d79c3 */ /* 0x000e220000002500 */
[----:B------:R-:W-:Y:S01]  /*0420*/  LEA.HI R7, R7, R2, RZ, 0x2 ;  /* 0x0000000207077211 */ /* 0x000fe200078f10ff */
[----:B------:R-:W-:Y:S01]  /*0430*/  NOP ;  /* 0x0000000000007918 */ /* 0x000fe20000000000 */
[----:B------:R-:W-:Y:S01]  /*0440*/  LOP3.LUT R3, R3, 0xffffff80, RZ, 0xc0, !PT ;  /* 0xffffff8003037812 */ /* 0x000fe200078ec0ff */
[----:B------:R-:W-:Y:S01]  /*0450*/  NOP ;  /* 0x0000000000007918 */ /* 0x000fe20000000000 */
[----:B------:R-:W-:-:S03]  /*0460*/  LOP3.LUT R7, R7, 0x3ffffffc, RZ, 0xc0, !PT ;  /* 0x3ffffffc07077812 */ /* 0x000fc600078ec0ff */
[----:B------:R-:W-:Y:S02]  /*0470*/  IMAD.IADD R3, R5, 0x1, -R3 ;  /* 0x0000000105037824 */ /* 0x000fe400078e0a03 */
[----:B------:R-:W-:Y:S01]  /*0480*/  IMAD.IADD R2, R2, 0x1, -R7 ;  /* 0x0000000102027824 */ /* 0x000fe200078e0a07 */
[----:B-----5:R-:W-:Y:S02]  /*0490*/  I2FP.F32.U32 R4, UR10 ;  /* 0x0000000a00047c45 */ /* 0x020fe40008201000 */
[----:B-1----:R-:W-:Y:S02]  /*04a0*/  ISETP.NE.OR P0, PT, R0, RZ, !P0 ;  /* 0x000000ff0000720c */ /* 0x002fe40004705670 */
[----:B------:R-:W-:Y:S01]  /*04b0*/  SHF.R.S32.HI R0, RZ, 0x1f, R3 ;  /* 0x0000001fff007819 */ /* 0x000fe20000011403 */
[----:B------:R-:W-:Y:S01]  /*04c0*/  FMUL R8, R4, UR4 ;  /* 0x0000000404087c20 */ /* 0x000fe20008400000 */
[----:B------:R-:W-:Y:S01]  /*04d0*/  ULDC UR4, c[0x0][0x150] ;  /* 0x0000540000047ab9 */ /* 0x000fe20000000800 */
[----:B0-----:R-:W-:-:S02]  /*04e0*/  I2FP.F32.U32 R4, UR13 ;  /* 0x0000000d00047c45 */ /* 0x001fc40008201000 */
[----:B------:R-:W-:Y:S02]  /*04f0*/  LEA.HI R0, R0, R3, RZ, 0x3 ;  /* 0x0000000300007211 */ /* 0x000fe400078f18ff */
[----:B------:R-:W0:Y:S01]  /*0500*/  F2I.U32.TRUNC.NTZ R8, R8 ;  /* 0x0000000800087305 */ /* 0x000e22000020f000 */
[----:B------:R-:W-:Y:S01]  /*0510*/  FMUL R6, R4, UR4 ;  /* 0x0000000404067c20 */ /* 0x000fe20008400000 */
[--C-:B------:R-:W-:Y:S02]  /*0520*/  SHF.R.S32.HI R4, RZ, 0x3, R0.reuse ;  /* 0x00000003ff047819 */ /* 0x100fe40000011400 */
[----:B------:R-:W-:Y:S01]  /*0530*/  VOTEU.ALL UP0, P0 ;  /* 0x00000000003f7886 */ /* 0x000fe20000000000 */
[----:B------:R-:W-:Y:S01]  /*0540*/  SHF.R.S32.HI R5, RZ, 0x1f, R0 ;  /* 0x0000001fff057819 */ /* 0x000fe20000011400 */
[----:B------:R-:W-:Y:S01]  /*0550*/  UMOV UR4, 0x20 ;  /* 0x0000002000047882 */ /* 0x000fe20000000000 */
[----:B------:R-:W1:Y:S01]  /*0560*/  LDC R0, c[0x0][0x140] ;  /* 0x00005000ff007b82 */ /* 0x000e620000000800 */
[----:B------:R-:W5:Y:S01]  /*0570*/  F2I.U32.TRUNC.NTZ R6, R6 ;  /* 0x0000000600067305 */ /* 0x000f62000020f000 */
[----:B------:R-:W-:Y:S01]  /*0580*/  LEA.HI R5, R5, R4, RZ, 0x2 ;  /* 0x0000000405057211 */ /* 0x000fe200078f10ff */
[----:B------:R-:W-:Y:S01]  /*0590*/  @!UP0 UMOV UR7, 0x400 ;  /* 0x0000040000078882 */ /* 0x000fe20000000000 */
[----:B------:R-:W-:-:S04]  /*05a0*/  @!UP0 UIADD3 UR4, -UR4, 0x100000, URZ ;  /* 0x0010000004048890 */ /* 0x000fc8000fffe13f */
[----:B------:R-:W-:Y:S02]  /*05b0*/  @!UP0 USHF.L.U32 UR5, UR4, 0xb, URZ ;  /* 0x0000000b04058899 */ /* 0x000fe4000800063f */
[----:B------:R-:W-:Y:S01]  /*05c0*/  @!UP0 USHF.L.U32 UR4, UR4, 0x1, URZ ;  /* 0x0000000104048899 */ /* 0x000fe2000800063f */
[----:B------:R-:W-:Y:S01]  /*05d0*/  LOP3.LUT R5, R5, 0xfffffffc, RZ, 0xc0, !PT ;  /* 0xfffffffc05057812 */ /* 0x000fe200078ec0ff */
[----:B------:R-:W-:Y:S01]  /*05e0*/  VOTEU.ALL UP1, P0 ;  /* 0x00000000003f7886 */ /* 0x000fe20000020000 */
[----:B------:R-:W2:Y:S01]  /*05f0*/  @!UP0 S2UR UR8, SR_CgaCtaId ;  /* 0x00000000000889c3 */ /* 0x000ea20000008800 */
[----:B0-----:R-:W-:Y:S02]  /*0600*/  R2UR UR12, R8 ;  /* 0x00000000080c72ca */ /* 0x001fe400000e0000 */
[----:B------:R-:W-:Y:S01]  /*0610*/  IMAD.IADD R5, R4, 0x1, -R5 ;  /* 0x0000000104057824 */ /* 0x000fe200078e0a05 */
[----:B-----5:R-:W-:-:S04]  /*0620*/  R2UR UR6, R6 ;  /* 0x00000000060672ca */ /* 0x020fc800000e0000 */
[----:B------:R-:W-:-:S06]  /*0630*/  LEA R2, R2, R5, 0x2 ;  /* 0x0000000502027211 */ /* 0x000fcc00078e10ff */
[----:B------:R-:W-:Y:S01]  /*0640*/  UIADD3 UR12, -UR12, URZ, URZ ;  /* 0x0000003f0c0c7290 */ /* 0x000fe2000fffe13f */
[----:B------:R-:W-:Y:S01]  /*0650*/  IMAD.SHL.U32 R5, R2, 0x4, RZ ;  /* 0x0000000402057824 */ /* 0x000fe200078e00ff */
[----:B-1----:R-:W-:Y:S02]  /*0660*/  ISETP.EQ.U32.AND P3, PT, R0, 0x1, PT ;  /* 0x000000010000780c */ /* 0x002fe40003f62070 */
[----:B------:R-:W-:Y:S02]  /*0670*/  UIMAD UR14, UR11, UR12, UR10 ;  /* 0x0000000c0b0e72a4 */ /* 0x000fe4000f8e020a */
[----:B------:R-:W-:Y:S01]  /*0680*/  LOP3.LUT R152, R2, 0xc, R5, 0x78, !PT ;  /* 0x0000000c02987812 */ /* 0x000fe200078e7805 */
[----:B------:R-:W-:Y:S02]  /*0690*/  UIADD3 UR6, -UR6, URZ, URZ ;  /* 0x0000003f06067290 */ /* 0x000fe4000fffe13f */
[----:B--2---:R-:W-:Y:S01]  /*06a0*/  @!UP0 ULEA UR7, UR8, UR7, 0x18 ;  /* 0x0000000708078291 */ /* 0x004fe2000f8ec03f */
[----:B------:R-:W-:Y:S01]  /*06b0*/  ISETP.NE.AND P1, PT, R152, UR14, PT ;  /* 0x0000000e98007c0c */ /* 0x000fe2000bf25270 */
[----:B------:R-:W-:Y:S01]  /*06c0*/  VOTEU.ALL UP0, P0 ;  /* 0x00000000003f7886 */ /* 0x000fe20000000000 */
[----:B------:R-:W-:Y:S01]  /*06d0*/  ULDC UR8, c[0x0][0x144] ;  /* 0x0000510000087ab9 */ /* 0x000fe20000000800 */
[----:B------:R-:W-:Y:S01]  /*06e0*/  LOP3.LUT P0, RZ, R3, 0x7, RZ, 0xc0, !PT ;  /* 0x0000000703ff7812 */ /* 0x000fe2000780c0ff */
[----:B------:R-:W-:-:S03]  /*06f0*/  UIMAD UR8, UR8, UR6, UR13 ;  /* 0x00000006080872a4 */ /* 0x000fc6000f8e020d */
[----:B------:R-:W-:-:S03]  /*0700*/  ISETP.LT.U32.AND P0, PT, R152, 0x2, !P0 ;  /* 0x000000029800780c */ /* 0x000fc60004701070 */
[----:B------:R-:W-:Y:S01]  /*0710*/  ISETP.EQ.OR P1, PT, RZ, UR8, !P1 ;  /* 0x00000008ff007c0c */ /* 0x000fe2000cf22670 */
[----:B------:R-:W0:Y:S02]  /*0720*/  FENCE.VIEW.ASYNC.S ;  /* 0x00000000000073c6 */ /* 0x000e240000000000 */
[----:B0-----:R0:W1:Y:S01]  /*0730*/  @!UP0 SYNCS.EXCH.64 URZ, [UR7+0x40], UR4 ;  /* 0x00004004073f85b2 */ /* 0x0010620008000100 */
[----:B------:R-:W-:-:S04]  /*0740*/  PLOP3.LUT P0, PT, P0, P1, PT, 0x80, 0x0 ;  /* 0x000000000000781c */ /* 0x000fc80000703070 */
[----:B------:R-:W-:Y:S01]  /*0750*/  P2R R17, PR, RZ, 0x1 ;  /* 0x00000001ff117803 */ /* 0x000fe20000000000 */
[----:B------:R0:W2:Y:S01]  /*0760*/  @!UP1 SYNCS.EXCH.64 URZ, [UR7+0x48], UR4 ;  /* 0x00004804073f95b2 */ /* 0x0000a20008000100 */
[----:B------:R-:W-:Y:S01]  /*0770*/  NOP ;  /* 0x0000000000007918 */ /* 0x000fe20000000000 */
[----:B------:R-:W-:Y:S06]  /*0780*/  @!P3 BRA `(.L_x_3) ;  /* 0x000000000008b947 */ /* 0x000fec0003800000 */
[----:B-1234-:R-:W-:Y:S01]  /*0790*/  UCGABAR_ARV ;  /* 0x00000000000079c7 */ /* 0x01efe20008000000 */
[----:B------:R-:W-:Y:S05]  /*07a0*/  BRA `(.L_x_4) ;  /* 0x0000000000047947 */ /* 0x000fea0003800000 */
.L_x_3:
[----:B-1234-:R-:W-:Y:S01]  /*07b0*/  NOP ;  /* 0x0000000000007918 */ /* 0x01efe20000000000 */
.L_x_4:
[----:B0-----:R-:W-:Y:S01]  /*07c0*/  ULDC UR4, c[0x0][0x65c] ;  /* 0x0001970000047ab9 */ /* 0x001fe20000000800 */
[----:B------:R-:W-:Y:S01]  /*07d0*/  UMOV UR5, URZ ;  /* 0x0000003f00057c82 */ /* 0x000fe20008000000 */
[----:B------:R-:W-:-:S03]  /*07e0*/  UISETP.NE.AND UP0, UPT, UR4, 0x1, UPT ;  /* 0x000000010400788c */ /* 0x000fc6000bf05270 */
[----:B------:R-:W-:Y:S01]  /*07f0*/  UMOV UR4, UR13 ;  /* 0x0000000d00047c82 */ /* 0x000fe20008000000 */
[----:B------:R-:W-:Y:S02]  /*0800*/  UP2UR UR45, UPR, URZ, 0x1 ;  /* 0x000000013f2d7883 */ /* 0x000fe40008000000 */
[----:B------:R-:W-:Y:S02]  /*0810*/  PLOP3.LUT P0, PT, PT, PT, UP0, 0x80, 0x0 ;  /* 0x000000000000781c */ /* 0x000fe40003f0f008 */
[----:B------:R-:W-:Y:S02]  /*0820*/  PLOP3.LUT P1, PT, PT, PT, UP0, 0x80, 0x0 ;  /* 0x000000000000781c */ /* 0x000fe40003f2f008 */
[----:B------:R-:W-:Y:S01]  /*0830*/  PLOP3.LUT P5, PT, PT, PT, UP0, 0x80, 0x0 ;  /* 0x000000000000781c */ /* 0x000fe20003faf008 */
[----:B------:R-:W-:Y:S01]  /*0840*/  @UP0 ULDC UR14, c[0x0][0x10] ;  /* 0x00000400000e0ab9 */ /* 0x000fe20000000800 */
[----:B------:R-:W-:Y:S01]  /*0850*/  @UP0 UMOV UR6, UR10 ;  /* 0x0000000a00060c82 */ /* 0x000fe20008000000 */
[----:B------:R-:W-:Y:S01]  /*0860*/  @UP0 UMOV UR7, URZ ;  /* 0x0000003f00070c82 */ /* 0x000fe20008000000 */
[----:B------:R-:W-:Y:S01]  /*0870*/  PLOP3.LUT P4, PT, PT, PT, UP0, 0x80, 0x0 ;  /* 0x000000000000781c */ /* 0x000fe20003f8f008 */
[----:B------:R-:W-:-:S03]  /*0880*/  @UP0 UIMAD.WIDE.U32 UR14, UR13, UR14, UR6 ;  /* 0x0000000e0d0e02a5 */ /* 0x000fc6000f8e0006 */
[----:B------:R-:W-:Y:S01]  /*0890*/  @!UP0 ULDC UR7, c[0x0][0xc] ;  /* 0x0000030000078ab9 */ /* 0x000fe20000000800 */
[----:B------:R-:W-:Y:S01]  /*08a0*/  @UP0 UMOV UR6, URZ ;  /* 0x0000003f00060c82 */ /* 0x000fe20008000000 */
[----:B------:R-:W-:Y:S01]  /*08b0*/  @!UP0 UIMAD.WIDE.U32 UR4, UR10, UR7, UR4 ;  /* 0x000000070a0482a5 */ /* 0x000fe2000f8e0004 */
[----:B------:R-:W-:Y:S01]  /*08c0*/  IMAD.U32 R2, RZ, RZ, UR14 ;  /* 0x0000000eff027e24 */ /* 0x000fe2000f8e00ff */
[----:B------:R-:W-:Y:S02]  /*08d0*/  @UP0 UIADD3 UR6, UR15, UR6, URZ ;  /* 0x000000060f060290 */ /* 0x000fe4000fffe03f */
[----:B------:R-:W-:Y:S02]  /*08e0*/  IMAD.U32 R3, RZ, RZ, UR15 ;  /* 0x0000000fff037e24 */ /* 0x000fe4000f8e00ff */
[----:B------:R-:W-:Y:S02]  /*08f0*/  @P0 IMAD.MOV.U32 R7, RZ, RZ, R2 ;  /* 0x000000ffff070224 */ /* 0x000fe400078e0002 */
[----:B------:R-:W-:Y:S01]  /*0900*/  IMAD.U32 R2, RZ, RZ, UR4 ;  /* 0x00000004ff027e24 */ /* 0x000fe2000f8e00ff */
[----:B------:R-:W-:Y:S01]  /*0910*/  @P1 MOV R6, UR6 ;  /* 0x0000000600061c02 */ /* 0x000fe20008000f00 */
[----:B------:R-:W-:-:S02]  /*0920*/  IMAD.U32 R5, RZ, RZ, UR5 ;  /* 0x00000005ff057e24 */ /* 0x000fc4000f8e00ff */
[----:B------:R-:W-:Y:S01]  /*0930*/  IMAD.U32 R3, RZ, RZ, UR5 ;  /* 0x00000005ff037e24 */ /* 0x000fe2000f8e00ff */
[----:B------:R-:W-:Y:S01]  /*0940*/  @!P4 MOV R7, R2 ;  /* 0x000000020007c202 */ /* 0x000fe20000000f00 */
[----:B------:R-:W-:Y:S02]  /*0950*/  @!P5 IMAD.MOV.U32 R6, RZ, RZ, R5 ;  /* 0x000000ffff06d224 */ /* 0x000fe400078e0005 */
[----:B------:R-:W-:-:S03]  /*0960*/  IMAD.U32 R4, RZ, RZ, UR4 ;  /* 0x00000004ff047e24 */ /* 0x000fc6000f8e00ff */
[----:B------:R0:W-:Y:S04]  /*0970*/  STL [R1+0x200], R6 ;  /* 0x0002000601007387 */ /* 0x0001e80000100800 */
[----:B------:R0:W-:Y:S01]  /*0980*/  STL [R1+0x204], R7 ;  /* 0x0002040701007387 */ /* 0x0001e20000100800 */
[----:B------:R-:W-:Y:S05]  /*0990*/  @!P3 BRA `(.L_x_5) ;  /* 0x00000000000cb947 */ /* 0x000fea0003800000 */
[----:B------:R-:W-:Y:S01]  /*09a0*/  UCGABAR_WAIT ;  /* 0x0000000000007dc7 */ /* 0x000fe20008000000 */
[----:B------:R-:W-:Y:S01]  /*09b0*/  CCTL.IVALL ;  /* 0x00000000ff00798f */ /* 0x000fe20002000000 */
[----:B------:R-:W-:Y:S05]  /*09c0*/  BRA `(.L_x_6) ;  /* 0x0000000000047947 */ /* 0x000fea0003800000 */
.L_x_5:
[----:B------:R-:W-:Y:S06]  /*09d0*/  BAR.SYNC.DEFER_BLOCKING 0x0 ;  /* 0x0000000000007b1d */ /* 0x000fec0000010000 */
.L_x_6:
[----:B------:R-:W-:Y:S05]  /*09e0*/  @!P2 BRA `(.L_x_7) ;  /* 0x000001a00028a947 */ /* 0x000fea0003800000 */
[----:B------:R-:W-:-:S06]  /*09f0*/  UISETP.GT.U32.AND UP0, UPT, UR16, 0x1, UPT ;  /* 0x000000011000788c */ /* 0x000fcc000bf04070 */
[----:B------:R-:W-:-:S13]  /*0a00*/  PLOP3.LUT P0, PT, PT, PT, UP0, 0x80, 0x0 ;  /* 0x000000000000781c */ /* 0x000fda0003f0f008 */
[----:B------:R-:W-:Y:S05]  /*0a10*/  @P0 EXIT ;  /* 0x000000000000094d */ /* 0x000fea0003800000 */
[----:B------:R-:W-:Y:S01]  /*0a20*/  ULDC.64 UR4, c[0x0][0x650] ;  /* 0x0001940000047ab9 */ /* 0x000fe20000000a00 */
[----:B------:R-:W-:Y:S01]  /*0a30*/  UMOV UR41, 0xffffffff ;  /* 0xffffffff00297882 */ /* 0x000fe20000000000 */
[----:B------:R-:W-:Y:S01]  /*0a40*/  ISETP.GE.U32.AND P0, PT, R7, UR4, PT ;  /* 0x0000000407007c0c */ /* 0x000fe2000bf06070 */
[----:B------:R-:W-:Y:S01]  /*0a50*/  UMOV UR42, 0xffffffff ;  /* 0xffffffff002a7882 */ /* 0x000fe20000000000 */
[----:B------:R-:W-:Y:S01]  /*0a60*/  UMOV UR43, 0xffffffff ;  /* 0xffffffff002b7882 */ /* 0x000fe20000000000 */
[----:B------:R-:W-:Y:S02]  /*0a70*/  PRMT R0, RZ, 0x7610, R0 ;  /* 0x00007610ff007816 */ /* 0x000fe40000000000 */
[----:B------:R-:W-:-:S13]  /*0a80*/  ISETP.GE.U32.AND.EX P0, PT, R6, UR5, PT, P0 ;  /* 0x0000000506007c0c */ /* 0x000fda000bf06100 */
[----:B------:R-:W-:Y:S05]  /*0a90*/  @P0 BRA `(.L_x_8) ;  /* 0x0000000400480947 */ /* 0x000fea0003800000 */
[----:B------:R-:W-:Y:S01]  /*0aa0*/  ULDC.64 UR16, c[0x0][0x628] ;  /* 0x00018a0000107ab9 */ /* 0x000fe20000000a00 */
[C---:B------:R-:W-:Y:S01]  /*0ab0*/  R2UR UR19, R7.reuse ;  /* 0x00000000071372ca */ /* 0x040fe200000e0000 */
[----:B------:R-:W-:Y:S01]  /*0ac0*/  ULDC UR18, c[0x0][0x630] ;  /* 0x00018c0000127ab9 */ /* 0x000fe20000000800 */
[----:B------:R-:W-:Y:S02]  /*0ad0*/  ISETP.NE.U32.AND P0, PT, RZ, UR16, PT ;  /* 0x00000010ff007c0c */ /* 0x000fe4000bf05070 */
[----:B------:R-:W-:Y:S02]  /*0ae0*/  R2UR UR4, R7 ;  /* 0x00000000070472ca */ /* 0x000fe400000e0000 */
[----:B------:R-:W-:Y:S02]  /*0af0*/  ISETP.NE.AND.EX P0, PT, RZ, UR17, PT, P0 ;  /* 0x00000011ff007c0c */ /* 0x000fe4000bf05300 */
[----:B------:R-:W-:-:S11]  /*0b00*/  R2UR UR5, R6 ;  /* 0x00000000060572ca */ /* 0x000fd600000e0000 */
[----:B------:R-:W-:Y:S05]  /*0b10*/  @!P0 BRA `(.L_x_9) ;  /* 0x0000000000308947 */ /* 0x000fea0003800000 */
[----:B------:R-:W-:Y:S01]  /*0b20*/  R2UR UR4, R7 ;  /* 0x00000000070472ca */ /* 0x000fe200000e0000 */
[----:B------:R-:W-:Y:S01]  /*0b30*/  ULDC UR9, c[0x0][0x634] ;  /* 0x00018d0000097ab9 */ /* 0x000fe20000000800 */
[----:B------:R-:W-:-:S11]  /*0b40*/  R2UR UR13, R6 ;  /* 0x00000000060d72ca */ /* 0x000fd600000e0000 */
[----:B------:R-:W-:-:S04]  /*0b50*/  UIADD3 UR9, UP0, UR4, UR9, URZ ;  /* 0x0000000904097290 */ /* 0x000fc8000ff1e03f */
[----:B------:R-:W-:-:S04]  /*0b60*/  UIADD3.X UR13, URZ, UR13, URZ, UP0, !UPT ;  /* 0x0000000d3f0d7290 */ /* 0x000fc800087fe43f */
[----:B------:R-:W-:-:S04]  /*0b70*/  UIMAD.WIDE.U32 UR4, UR13, UR16, URZ ;  /* 0x000000100d0472a5 */ /* 0x000fc8000f8e003f */
[----:B------:R-:W-:Y:S02]  /*0b80*/  UIMAD.WIDE.U32 UR6, UP0, UR9, UR17, UR4 ;  /* 0x00000011090672a5 */ /* 0x000fe4000f800004 */
[----:B------:R-:W-:Y:S02]  /*0b90*/  UIMAD.WIDE.U32 UR4, UR9, UR16, URZ ;  /* 0x00000010090472a5 */ /* 0x000fe4000f8e003f */
[----:B------:R-:W-:Y:S02]  /*0ba0*/  UIADD3.X UR15, URZ, URZ, URZ, UP0, !UPT ;  /* 0x0000003f3f0f7290 */ /* 0x000fe400087fe43f */
[----:B------:R-:W-:Y:S01]  /*0bb0*/  UIADD3 URZ, UP0, UR5, UR6, URZ ;  /* 0x00000006053f7290 */ /* 0x000fe2000ff1e03f */
[----:B------:R-:W-:-:S03]  /*0bc0*/  UMOV UR14, UR7 ;  /* 0x00000007000e7c82 */ /* 0x000fc60008000000 */
[----:B------:R-:W-:-:S12]  /*0bd0*/  UIMAD.WIDE.U32.X UR4, UR13, UR17, UR14, UP0 ;  /* 0x000000110d0472a5 */ /* 0x000fd800080e040e */
.L_x_9:
[----:B------:R-:W-:Y:S01]  /*0be0*/  USHF.R.U64 UR43, UR4, UR18, UR5 ;  /* 0x00000012042b7299 */ /* 0x000fe20008001205 */
[----:B------:R-:W-:Y:S01]  /*0bf0*/  R2UR UR7, R6 ;  /* 0x00000000060772ca */ /* 0x000fe200000e0000 */
[----:B------:R-:W-:Y:S02]  /*0c00*/  USHF.R.U32.HI UR4, URZ, UR18, UR5 ;  /* 0x000000123f047299 */ /* 0x000fe40008011605 */
[----:B------:R-:W-:Y:S01]  /*0c10*/  UIADD3 UR5, UP0, URZ, -UR43, URZ ;  /* 0x8000002b3f057290 */ /* 0x000fe2000ff1e03f */
[----:B------:R-:W-:Y:S01]  /*0c20*/  ULDC.64 UR14, c[0x0][0x620] ;  /* 0x00018800000e7ab9 */ /* 0x000fe20000000a00 */
[----:B------:R-:W-:Y:S02]  /*0c30*/  UMOV UR6, UR19 ;  /* 0x0000001300067c82 */ /* 0x000fe40008000000 */
[----:B------:R-:W-:Y:S01]  /*0c40*/  UIADD3.X UR4, URZ, ~UR4, URZ, UP0, !UPT ;  /* 0x800000043f047290 */ /* 0x000fe200087fe43f */
[----:B------:R-:W-:Y:S01]  /*0c50*/  ULDC UR9, c[0x0][0x618] ;  /* 0x0001860000097ab9 */ /* 0x000fe20000000800 */
[----:B------:R-:W-:-:S02]  /*0c60*/  UIMAD UR12, UR11, UR12, UR10 ;  /* 0x0000000c0b0c72a4 */ /* 0x000fc4000f8e020a */
[----:B------:R-:W-:Y:S02]  /*0c70*/  UIMAD UR4, UR4, UR14, URZ ;  /* 0x0000000e040472a4 */ /* 0x000fe4000f8e023f */
[----:B------:R-:W-:Y:S02]  /*0c80*/  UIMAD.WIDE.U32 UR6, UR5, UR14, UR6 ;  /* 0x0000000e050672a5 */ /* 0x000fe4000f8e0006 */
[----:B------:R-:W-:Y:S01]  /*0c90*/  UIMAD UR4, UR5, UR15, UR4 ;  /* 0x0000000f050472a4 */ /* 0x000fe2000f8e0204 */
[----:B------:R-:W-:Y:S01]  /*0ca0*/  ULDC UR10, c[0x0][0x608] ;  /* 0x00018200000a7ab9 */ /* 0x000fe20000000800 */
[----:B------:R-:W-:Y:S02]  /*0cb0*/  ULDC UR18, c[0x0][0x658] ;  /* 0x0001960000127ab9 */ /* 0x000fe40000000800 */
[----:B------:R-:W-:Y:S01]  /*0cc0*/  UIADD3 UR7, UR7, UR4, URZ ;  /* 0x0000000407077290 */ /* 0x000fe2000fffe03f */
[----:B------:R-:W-:Y:S02]  /*0cd0*/  UMOV UR11, 0xffffffff ;  /* 0xffffffff000b7882 */ /* 0x000fe40000000000 */
[----:B------:R-:W-:Y:S01]  /*0ce0*/  ULDC.64 UR4, c[0x0][0x640] ;  /* 0x0001900000047ab9 */ /* 0x000fe20000000a00 */
[----:B------:R-:W-:Y:S01]  /*0cf0*/  USHF.R.U64 UR16, UR6, UR9, UR7 ;  /* 0x0000000906107299 */ /* 0x000fe20008001207 */
[----:B------:R-:W-:Y:S01]  /*0d00*/  ISETP.NE.U32.AND P0, PT, RZ, UR4, PT ;  /* 0x00000004ff007c0c */ /* 0x000fe2000bf05070 */
[----:B------:R-:W-:-:S02]  /*0d10*/  USHF.R.U32.HI UR7, URZ, UR9, UR7 ;  /* 0x000000093f077299 */ /* 0x000fc40008011607 */
[----:B------:R-:W-:Y:S01]  /*0d20*/  USHF.L.U32 UR6, UR11, UR18, URZ ;  /* 0x000000120b067299 */ /* 0x000fe2000800063f */
[----:B------:R-:W-:Y:S01]  /*0d30*/  ISETP.NE.AND.EX P0, PT, RZ, UR5, PT, P0 ;  /* 0x00000005ff007c0c */ /* 0x000fe2000bf05300 */
[----:B------:R-:W-:Y:S02]  /*0d40*/  USHF.R.U64 UR22, UR16, UR10, UR7 ;  /* 0x0000000a10167299 */ /* 0x000fe40008001207 */
[----:B------:R-:W-:Y:S02]  /*0d50*/  USHF.R.U32.HI UR7, URZ, UR10, UR7 ;  /* 0x0000000a3f077299 */ /* 0x000fe40008011607 */
[----:B------:R-:W-:Y:S02]  /*0d60*/  UISETP.NE.AND UP1, UPT, UR45, URZ, UPT ;  /* 0x0000003f2d00728c */ /* 0x000fe4000bf25270 */
[----:B------:R-:W-:Y:S01]  /*0d70*/  USHF.R.U64 UR23, UR22, UR18, UR7 ;  /* 0x0000001216177299 */ /* 0x000fe20008001207 */
[----:B------:R-:W-:Y:S01]  /*0d80*/  ULDC UR17, c[0x0][0x600] ;  /* 0x0001800000117ab9 */ /* 0x000fe20000000800 */
[----:B------:R-:W-:-:S02]  /*0d90*/  ULOP3.LUT UR13, URZ, UR6, URZ, 0x33, !UPT ;  /* 0x000000063f0d7292 */ /* 0x000fc4000f8e333f */
[----:B------:R-:W-:Y:S02]  /*0da0*/  UIADD3 UR15, UR17, -0x1, URZ ;  /* 0xffffffff110f7890 */ /* 0x000fe4000fffe03f */
[----:B------:R-:W-:Y:S02]  /*0db0*/  USEL UR12, UR8, UR12, !UP1 ;  /* 0x0000000c080c7287 */ /* 0x000fe4000c800000 */
[----:B------:R-:W-:Y:S01]  /*0dc0*/  USHF.R.U32.HI UR7, URZ, UR18, UR7 ;  /* 0x000000123f077299 */ /* 0x000fe20008011607 */
[----:B------:R-:W-:Y:S01]  /*0dd0*/  ULDC UR19, c[0x0][0x648] ;  /* 0x0001920000137ab9 */ /* 0x000fe20000000800 */
[----:B------:R-:W-:Y:S01]  /*0de0*/  ULDC UR20, c[0x0][0x638] ;  /* 0x00018e0000147ab9 */ /* 0x000fe20000000800 */
[----:B------:R-:W-:Y:S01]  /*0df0*/  UMOV UR21, 0x1 ;  /* 0x0000000100157882 */ /* 0x000fe20000000000 */
[----:B------:R-:W-:Y:S01]  /*0e00*/  UMOV UR6, UR23 ;  /* 0x0000001700067c82 */ /* 0x000fe20008000000 */
[----:B------:R-:W-:Y:S07]  /*0e10*/  @!P0 BRA `(.L_x_10) ;  /* 0x0000000000308947 */ /* 0x000fee0003800000 */
[----:B------:R-:W-:Y:S02]  /*0e20*/  ULDC UR10, c[0x0][0x64c] ;  /* 0x00019300000a7ab9 */ /* 0x000fe40000000800 */
        /* <DEDUP_REMOVED lines=8> */
[----:B------:R-:W-:-:S07]  /*0eb0*/  UIMAD.WIDE.U32.X UR4, UR14, UR5, UR10, UP0 ;  /* 0x000000050e0472a5 */ /* 0x000fce00080e040a */
[----:B------:R-:W-:Y:S01]  /*0ec0*/  UMOV UR6, UR4 ;  /* 0x0000000400067c82 */ /* 0x000fe20008000000 */
[----:B------:R-:W-:-:S05]  /*0ed0*/  UMOV UR7, UR5 ;  /* 0x0000000500077c82 */ /* 0x000fca0008000000 */
.L_x_10:
[----:B------:R-:W-:Y:S01]  /*0ee0*/  USHF.R.U64 UR5, UR6, UR19, UR7 ;  /* 0x0000001306057299 */ /* 0x000fe20008001207 */
[----:B------:R-:W-:Y:S01]  /*0ef0*/  IMAD.MOV.U32 R0, RZ, RZ, 0x1 ;  /* 0x00000001ff007424 */ /* 0x000fe200078e00ff */
[----:B------:R-:W-:Y:S02]  /*0f00*/  USHF.L.U32 UR4, UR21, UR18, URZ ;  /* 0x0000001215047299 */ /* 0x000fe4000800063f */
[----:B------:R-:W-:Y:S02]  /*0f10*/  ULOP3.LUT UR13, UR22, UR13, URZ, 0xc0, !UPT ;  /* 0x0000000d160d7292 */ /* 0x000fe4000f8ec03f */
[----:B------:R-:W-:Y:S02]  /*0f20*/  UIADD3 UR6, -UR5, URZ, URZ ;  /* 0x0000003f05067290 */ /* 0x000fe4000fffe13f */
[----:B------:R-:W-:Y:S02]  /*0f30*/  UIMAD UR13, UR4, UR5, UR13 ;  /* 0x00000005040d72a4 */ /* 0x000fe4000f8e020d */
[----:B------:R-:W-:-:S02]  /*0f40*/  ULOP3.LUT UR15, UR16, UR15, URZ, 0xc0, !UPT ;  /* 0x0000000f100f7292 */ /* 0x000fc4000f8ec03f */
[----:B------:R-:W-:Y:S01]  /*0f50*/  UIMAD UR4, UR6, UR20, UR23 ;  /* 0x00000014060472a4 */ /* 0x000fe2000f8e0217 */
[----:B------:R-:W-:Y:S01]  /*0f60*/  ULDC UR5, c[0x0][0x610] ;  /* 0x0001840000057ab9 */ /* 0x000fe20000000800 */
[----:B------:R-:W-:Y:S02]  /*0f70*/  UISETP.NE.AND UP0, UPT, UR45, URZ, UPT ;  /* 0x0000003f2d00728c */ /* 0x000fe4000bf05270 */
[----:B------:R-:W-:Y:S02]  /*0f80*/  UIMAD UR12, UR13, UR5, UR12 ;  /* 0x000000050d0c72a4 */ /* 0x000fe4000f8e020c */
[----:B------:R-:W-:-:S04]  /*0f90*/  UIMAD UR4, UR4, UR17, UR15 ;  /* 0x00000011040472a4 */ /* 0x000fc8000f8e020f */
[----:B------:R-:W-:Y:S02]  /*0fa0*/  USEL UR42, UR4, UR12, !UP0 ;  /* 0x0000000c042a7287 */ /* 0x000fe4000c000000 */
[----:B------:R-:W-:-:S12]  /*0fb0*/  USEL UR41, UR12, UR4, !UP0 ;  /* 0x000000040c297287 */ /* 0x000fd8000c000000 */
.L_x_8:
[----:B------:R-:W-:-:S08]  /*0fc0*/  NOP ;  /* 0x0000000000007918 */ /* 0x000fd00000000000 */
[----:B------:R-:W1:Y:S02]  /*0fd0*/  USETMAXREG.TRY_ALLOC.CTAPOOL UP0, 0xf0 ;  /* 0x000000f0000079c8 */ /* 0x000e640008000600 */
[----:B-1----:R-:W-:-:S13]  /*0fe0*/  PLOP3.LUT P0, PT, PT, PT, UP0, 0x80, 0x0 ;  /* 0x000000000000781c */ /* 0x002fda0003f0f008 */
[----:B------:R-:W-:Y:S05]  /*0ff0*/  @!P0 BRA `(.L_x_8) ;  /* 0xfffffffc00f08947 */ /* 0x000fea000383ffff */
[----:B------:R-:W-:Y:S01]  /*1000*/  ULDC.64 UR4, c[0x0][0x598] ;  /* 0x0001660000047ab9 */ /* 0x000fe20000000a00 */
[----:B------:R-:W-:Y:S01]  /*1010*/  ULDC.64 UR36, c[0x0][0x208] ;  /* 0x0000820000247ab9 */ /* 0x000fe20000000a00 */
[----:B------:R-:W-:-:S04]  /*1020*/  ISETP.NE.U32.AND P0, PT, RZ, UR4, PT ;  /* 0x00000004ff007c0c */ /* 0x000fc8000bf05070 */
[----:B------:R-:W-:-:S13]  /*1030*/  ISETP.NE.AND.EX P0, PT, RZ, UR5, PT, P0 ;  /* 0x00000005ff007c0c */ /* 0x000fda000bf05300 */
[----:B------:R-:W-:Y:S05]  /*1040*/  @!P0 BRA `(.L_x_11) ;  /* 0x00000000001c8947 */ /* 0x000fea0003800000 */
[----:B------:R-:W1:Y:S02]  /*1050*/  LDC.64 R2, c[0x0][0x598] ;  /* 0x00016600ff027b82 */ /* 0x000e640000000a00 */
[----:B-1----:R-:W2:Y:S02]  /*1060*/  LDG.E.64 R2, desc[UR36][R2.64] ;  /* 0x0000002402027981 */ /* 0x002ea4000c1e1b00 */
[----:B--2---:R-:W-:-:S04]  /*1070*/  ISETP.NE.U32.AND P0, PT, R2, RZ, PT ;  /* 0x000000ff0200720c */ /* 0x004fc80003f05070 */
[----:B------:R-:W-:-:S13]  /*1080*/  ISETP.NE.AND.EX P0, PT, R3, RZ, PT, P0 ;  /* 0x000000ff0300720c */ /* 0x000fda0003f05300 */
[----:B------:R-:W-:Y:S05]  /*1090*/  @!P0 BRA `(.L_x_11) ;  /* 0x0000000000088947 */ /* 0x000fea0003800000 */
[----:B------:R1:W5:Y:S01]  /*10a0*/  LD.E R2, desc[UR36][R2.64] ;  /* 0x0000002402027980 */ /* 0x000362000c101900 */
[----:B------:R-:W-:Y:S05]  /*10b0*/  BRA `(.L_x_12) ;  /* 0x0000000000247947 */ /* 0x000fea0003800000 */
.L_x_11:
[----:B------:R-:W-:Y:S02]  /*10c0*/  ULDC.64 UR4, c[0x0][0x588] ;  /* 0x0001620000047ab9 */ /* 0x000fe40000000a00 */
[----:B------:R-:W-:-:S04]  /*10d0*/  ISETP.NE.U32.AND P0, PT, RZ, UR4, PT ;  /* 0x00000004ff007c0c */ /* 0x000fc8000bf05070 */
[----:B------:R-:W-:-:S13]  /*10e0*/  ISETP.NE.AND.EX P0, PT, RZ, UR5, PT, P0 ;  /* 0x00000005ff007c0c */ /* 0x000fda000bf05300 */
[----:B------:R-:W-:Y:S05]  /*10f0*/  @!P0 BRA `(.L_x_13) ;  /* 0x00000000000c8947 */ /* 0x000fea0003800000 */
[----:B------:R-:W1:Y:S02]  /*1100*/  LDC.64 R2, c[0x0][0x588] ;  /* 0x00016200ff027b82 */ /* 0x000e640000000a00 */
[----:B-1----:R2:W5:Y:S01]  /*1110*/  LDG.E R2, desc[UR36][R2.64] ;  /* 0x0000002402027981 */ /* 0x002562000c1e1900 */
[----:B------:R-:W-:Y:S05]  /*1120*/  BRA `(.L_x_12) ;  /* 0x0000000000087947 */ /* 0x000fea0003800000 */
.L_x_13:
[----:B------:R-:W-:Y:S02]  /*1130*/  ULDC UR4, c[0x0][0x580] ;  /* 0x0001600000047ab9 */ /* 0x000fe40000000800 */
[----:B------:R-:W-:-:S07]  /*1140*/  IMAD.U32 R2, RZ, RZ, UR4 ;  /* 0x00000004ff027e24 */ /* 0x000fce000f8e00ff */
.L_x_12:
[----:B------:R-:W-:Y:S02]  /*1150*/  ULDC.64 UR4, c[0x0][0x5a0] ;  /* 0x0001680000047ab9 */ /* 0x000fe40000000a00 */
[----:B------:R-:W-:-:S04]  /*1160*/  ISETP.NE.U32.AND P0, PT, RZ, UR4, PT ;  /* 0x00000004ff007c0c */ /* 0x000fc8000bf05070 */
[----:B------:R-:W-:-:S13]  /*1170*/  ISETP.NE.AND.EX P0, PT, RZ, UR5, PT, P0 ;  /* 0x00000005ff007c0c */ /* 0x000fda000bf05300 */
[----:B------:R-:W-:Y:S05]  /*1180*/  @!P0 BRA `(.L_x_14) ;  /* 0x00000000001c8947 */ /* 0x000fea0003800000 */
[----:B------:R-:W3:Y:S02]  /*1190*/  LDC.64 R4, c[0x0][0x5a0] ;  /* 0x00016800ff047b82 */ /* 0x000ee40000000a00 */
[----:B---3--:R-:W3:Y:S02]  /*11a0*/  LDG.E.64 R4, desc[UR36][R4.64] ;  /* 0x0000002404047981 */ /* 0x008ee4000c1e1b00 */
[----:B---3--:R-:W-:-:S04]  /*11b0*/  ISETP.NE.U32.AND P0, PT, R4, RZ, PT ;  /* 0x000000ff0400720c */ /* 0x008fc80003f05070 */
[----:B------:R-:W-:-:S13]  /*11c0*/  ISETP.NE.AND.EX P0, PT, R5, RZ, PT, P0 ;  /* 0x000000ff0500720c */ /* 0x000fda0003f05300 */
[----:B------:R-:W-:Y:S05]  /*11d0*/  @!P0 BRA `(.L_x_14) ;  /* 0x0000000000088947 */ /* 0x000fea0003800000 */
[----:B------:R3:W5:Y:S01]  /*11e0*/  LD.E R16, desc[UR36][R4.64] ;  /* 0x0000002404107980 */ /* 0x000762000c101900 */
[----:B------:R-:W-:Y:S05]  /*11f0*/  BRA `(.L_x_15) ;  /* 0x0000000000247947 */ /* 0x000fea0003800000 */
.L_x_14:
[----:B------:R-:W-:Y:S02]  /*1200*/  ULDC.64 UR4, c[0x0][0x590] ;  /* 0x0001640000047ab9 */ /* 0x000fe40000000a00 */
[----:B------:R-:W-:-:S04]  /*1210*/  ISETP.NE.U32.AND P0, PT, RZ, UR4, PT ;  /* 0x00000004ff007c0c */ /* 0x000fc8000bf05070 */
[----:B------:R-:W-:-:S13]  /*1220*/  ISETP.NE.AND.EX P0, PT, RZ, UR5, PT, P0 ;  /* 0x00000005ff007c0c */ /* 0x000fda000bf05300 */
[----:B------:R-:W-:Y:S05]  /*1230*/  @!P0 BRA `(.L_x_16) ;  /* 0x00000000000c8947 */ /* 0x000fea0003800000 */
[----:B------:R-:W3:Y:S02]  /*1240*/  LDC.64 R4, c[0x0][0x590] ;  /* 0x00016400ff047b82 */ /* 0x000ee40000000a00 */
[----:B---3--:R4:W5:Y:S01]  /*1250*/  LDG.E R16, desc[UR36][R4.64] ;  /* 0x0000002404107981 */ /* 0x008962000c1e1900 */
[----:B------:R-:W-:Y:S05]  /*1260*/  BRA `(.L_x_15) ;  /* 0x0000000000087947 */ /* 0x000fea0003800000 */
.L_x_16:
[----:B------:R-:W-:Y:S02]  /*1270*/  ULDC UR4, c[0x0][0x584] ;  /* 0x0001610000047ab9 */ /* 0x000fe40000000800 */
[----:B------:R-:W-:-:S07]  /*1280*/  IMAD.U32 R16, RZ, RZ, UR4 ;  /* 0x00000004ff107e24 */ /* 0x000fce000f8e00ff */
.L_x_15:
[----:B------:R-:W-:-:S13]  /*1290*/  LOP3.LUT P0, RZ, R0, 0xff, RZ, 0xc0, !PT ;  /* 0x000000ff00ff7812 */ /* 0x000fda000780c0ff */
[----:B------:R-:W-:Y:S05]  /*12a0*/  @!P0 EXIT ;  /* 0x000000000000894d */ /* 0x000fea0003800000 */
[----:B------:R-:W-:Y:S01]  /*12b0*/  ULDC UR4, c[0x0][0x28c] ;  /* 0x0000a30000047ab9 */ /* 0x000fe20000000800 */
[----:B------:R-:W-:Y:S01]  /*12c0*/  UMOV UR38, URZ ;  /* 0x0000003f00267c82 */ /* 0x000fe20008000000 */
[----:B------:R-:W-:Y:S01]  /*12d0*/  UIADD3 UR4, UR4, 0x3f, URZ ;  /* 0x0000003f04047890 */ /* 0x000fe2000fffe03f */
[----:B------:R-:W-:-:S03]  /*12e0*/  UMOV UR39, URZ ;  /* 0x0000003f00277c82 */ /* 0x000fc60008000000 */
[----:B------:R-:W-:-:S04]  /*12f0*/  USHF.R.S32.HI UR5, URZ, 0x1f, UR4 ;  /* 0x0000001f3f057899 */ /* 0x000fc80008011404 */
[----:B------:R-:W-:-:S04]  /*1300*/  ULEA.HI UR5, UR5, UR4, URZ, 0x6 ;  /* 0x0000000405057291 */ /* 0x000fc8000f8f303f */
[----:B------:R-:W-:-:S12]  /*1310*/  USHF.R.S32.HI UR44, URZ, 0x6, UR5 ;  /* 0x000000063f2c7899 */ /* 0x000fd80008011405 */
.L_x_546:
[----:B0-----:R-:W0:Y:S01]  /*1320*/  S2R R0, SR_TID.X ;  /* 0x0000000000007919 */ /* 0x001e220000002100 */
[----:B-1----:R-:W1:Y:S01]  /*1330*/  S2UR UR7, SR_CgaCtaId ;  /* 0x00000000000779c3 */ /* 0x002e620000008800 */
[----:B------:R-:W-:Y:S02]  /*1340*/  UMOV UR6, 0x400 ;  /* 0x0000040000067882 */ /* 0x000fe40000000000 */
[----:B-1----:R-:W-:Y:S01]  /*1350*/  ULEA UR6, UR7, UR6, 0x18 ;  /* 0x0000000607067291 */ /* 0x002fe2000f8ec03f */
[----:B0-----:R-:W-:-:S04]  /*1360*/  LOP3.LUT R0, R0, 0x80, RZ, 0xc0, !PT ;  /* 0x0000008000007812 */ /* 0x001fc800078ec0ff */
[----:B------:R-:W-:-:S06]  /*1370*/  SHF.R.U32.HI R0, RZ, 0x7, R0 ;  /* 0x00000007ff007819 */ /* 0x000fcc0000011600 */
[----:B------:R-:W0:Y:S02]  /*1380*/  SHFL.IDX PT, R0, R0, RZ, 0x1f ;  /* 0x00001fff00007589 */ /* 0x000e2400000e0000 */
[----:B0-----:R-:W-:-:S13]  /*1390*/  R2UR UR4, R0 ;  /* 0x00000000000472ca */ /* 0x001fda00000e0000 */
[----:B------:R-:W-:-:S04]  /*13a0*/  ULEA.HI UR5, UR4, UR4, URZ, 0x1 ;  /* 0x0000000404057291 */ /* 0x000fc8000f8f083f */
[----:B------:R-:W-:-:S04]  /*13b0*/  ULOP3.LUT UR5, UR5, 0x7fffe, URZ, 0xc0, !UPT ;  /* 0x0007fffe05057892 */ /* 0x000fc8000f8ec03f */
[----:B------:R-:W-:-:S03]  /*13c0*/  UIADD3 UR5, UR4, -UR5, URZ ;  /* 0x8000000504057290 */ /* 0x000fc6000fffe03f */
[----:B------:R-:W-:Y:S01]  /*13d0*/  ULDC UR4, c[0x0][0x28c] ;  /* 0x0000a30000047ab9 */ /* 0x000fe20000000800 */
[----:B------:R-:W-:Y:S01]  /*13e0*/  ULEA UR5, UR5, UR6, 0xd ;  /* 0x0000000605057291 */ /* 0x000fe2000f8e683f */
[----:B------:R-:W-:-:S03]  /*13f0*/  ISETP.LT.AND P0, PT, RZ, UR4, PT ;  /* 0x00000004ff007c0c */ /* 0x000fc6000bf01270 */
[----:B------:R-:W-:-:S04]  /*1400*/  UIADD3 UR5, UR5, 0x100, URZ ;  /* 0x0000010005057890 */ /* 0x000fc8000fffe03f */
[----:B------:R-:W-:-:S04]  /*1410*/  USHF.R.U32.HI UR5, URZ, 0x4, UR5 ;  /* 0x000000043f057899 */ /* 0x000fc80008011605 */
[----:B------:R-:W-:Y:S02]  /*1420*/  ULOP3.LUT UR46, UR5, 0x3fff, URZ, 0xc0, !UPT ;  /* 0x00003fff052e7892 */ /* 0x000fe4000f8ec03f */
[----:B---3--:R-:W-:Y:S10]  /*1430*/  @P0 BRA `(.L_x_17) ;  /* 0x0000000000400947 */ /* 0x008ff40003800000 */
[----:B------:R-:W-:Y:S01]  /*1440*/  MOV R0, 0x0 ;  /* 0x0000000000007802 */ /* 0x000fe20000000f00 */
[----:B------:R-:W-:Y:S01]  /*1450*/  ULDC.64 UR4, c[0x4][0x68] ;  /* 0x01001a0000047ab9 */ /* 0x000fe20000000a00 */
[----:B------:R-:W-:Y:S01]  /*1460*/  ULDC.64 UR6, c[0x4][0x8] ;  /* 0x0100020000067ab9 */ /* 0x000fe20000000a00 */
[----:B---34-:R-:W-:Y:S01]  /*1470*/  MOV R4, UR4 ;  /* 0x0000000400047c02 */ /* 0x018fe20008000f00 */
[----:B------:R0:W1:Y:S01]  /*1480*/  LDC.64 R14, c[0x4][R0] ;  /* 0x01000000000e7b82 */ /* 0x0000620000000a00 */
[----:B------:R-:W-:Y:S01]  /*1490*/  IMAD.U32 R5, RZ, RZ, UR5 ;  /* 0x00000005ff057e24 */ /* 0x000fe2000f8e00ff */
[----:B------:R-:W-:Y:S01]  /*14a0*/  ULDC.64 UR4, c[0x4][0x70] ;  /* 0x01001c0000047ab9 */ /* 0x000fe20000000a00 */
[----:B------:R-:W-:Y:S01]  /*14b0*/  IMAD.U32 R10, RZ, RZ, UR6 ;  /* 0x00000006ff0a7e24 */ /* 0x000fe2000f8e00ff */
[----:B------:R-:W-:Y:S01]  /*14c0*/  MOV R11, UR7 ;  /* 0x00000007000b7c02 */ /* 0x000fe20008000f00 */
[----:B------:R-:W-:Y:S02]  /*14d0*/  IMAD.U32 R6, RZ, RZ, UR4 ;  /* 0x00000004ff067e24 */ /* 0x000fe4000f8e00ff */
[----:B------:R-:W-:-:S02]  /*14e0*/  IMAD.U32 R7, RZ, RZ, UR5 ;  /* 0x00000005ff077e24 */ /* 0x000fc4000f8e00ff */
[----:B------:R-:W-:Y:S02]  /*14f0*/  IMAD.MOV.U32 R8, RZ, RZ, 0x1e1 ;  /* 0x000001e1ff087424 */ /* 0x000fe400078e00ff */
[----:B------:R-:W-:Y:S02]  /*1500*/  IMAD.MOV.U32 R12, RZ, RZ, 0x1 ;  /* 0x00000001ff0c7424 */ /* 0x000fe400078e00ff */
[----:B0-----:R-:W-:-:S07]  /*1510*/  IMAD.MOV.U32 R13, RZ, RZ, RZ ;  /* 0x000000ffff0d7224 */ /* 0x001fce00078e00ff */
[----:B------:R-:W-:-:S07]  /*1520*/  LEPC R20, `(.L_x_17) ;  /* 0x000000001014794e */ /* 0x000fce0000000000 */
[----:B-12--5:R-:W-:Y:S05]  /*1530*/  CALL.ABS.NOINC R14 ;  /* 0x000000000e007343 */ /* 0x026fea0003c00000 */
.L_x_17:
[----:B------:R-:W-:-:S06]  /*1540*/  ULOP3.LUT UR4, UR40, 0x1, URZ, 0xfc, !UPT ;  /* 0x0000000128047892 */ /* 0x000fcc000f8efc3f */
[----:B------:R-:W-:-:S05]  /*1550*/  IMAD.U32 R0, RZ, RZ, UR4 ;  /* 0x00000004ff007e24 */ /* 0x000fca000f8e00ff */
[----:B------:R-:W-:-:S13]  /*1560*/  ISETP.NE.AND P0, PT, R0, 0x3, PT ;  /* 0x000000030000780c */ /* 0x000fda0003f05270 */
[----:B------:R-:W-:Y:S05]  /*1570*/  @!P0 BRA `(.L_x_18) ;  /* 0x0000000000048947 */ /* 0x000fea0003800000 */
[----:B------:R-:W-:Y:S01]  /*1580*/  BPT.TRAP 0x1 ;  /* 0x000000040000795c */ /* 0x000fe20000300000 */
.L_x_18:
[----:B------:R-:W0:Y:S01]  /*1590*/  S2UR UR5, SR_CgaCtaId ;  /* 0x00000000000579c3 */ /* 0x000e220000008800 */
[----:B------:R-:W-:Y:S01]  /*15a0*/  UMOV UR4, 0x400 ;  /* 0x0000040000047882 */ /* 0x000fe20000000000 */
[----:B---34-:R-:W-:Y:S01]  /*15b0*/  MOV R5, UR39 ;  /* 0x0000002700057c02 */ /* 0x018fe20008000f00 */
[----:B--2---:R-:W-:-:S05]  /*15c0*/  IMAD.U32 R3, RZ, RZ, UR38 ;  /* 0x00000026ff037e24 */ /* 0x004fca000f8e00ff */
[----:B------:R-:W-:Y:S01]  /*15d0*/  SHF.L.U32 R3, R3, 0x1f, RZ ;  /* 0x0000001f03037819 */ /* 0x000fe200000006ff */
[----:B0-----:R-:W-:-:S06]  /*15e0*/  ULEA UR4, UR5, UR4, 0x18 ;  /* 0x0000000405047291 */ /* 0x001fcc000f8ec03f */
[----:B------:R-:W-:-:S04]  /*15f0*/  IMAD.U32 R0, RZ, RZ, UR4 ;  /* 0x00000004ff007e24 */ /* 0x000fc8000f8e00ff */
[----:B------:R-:W-:-:S04]  /*1600*/  IMAD R4, R5, 0x8, R0 ;  /* 0x0000000805047824 */ /* 0x000fc800078e0200 */
[----:B------:R0:W1:Y:S01]  /*1610*/  SYNCS.PHASECHK.TRANS64.TRYWAIT P1, [R4+URZ], R3 ;  /* 0x00000003040075a7 */ /* 0x000062000802017f */
[----:B------:R-:W-:Y:S05]  /*1620*/  @!P0 BRA `(.L_x_19) ;  /* 0x0000000000048947 */ /* 0x000fea0003800000 */
[----:B------:R-:W-:Y:S01]  /*1630*/  BPT.TRAP 0x1 ;  /* 0x000000040000795c */ /* 0x000fe20000300000 */
.L_x_19:
[----:B-1----:R-:W-:Y:S05]  /*1640*/  @P1 BRA `(.L_x_20) ;  /* 0x0000000000081947 */ /* 0x002fea0003800000 */
[----:B------:R-:W1:Y:S02]  /*1650*/  SYNCS.PHASECHK.TRANS64.TRYWAIT P1, [R4+URZ], R3 ;  /* 0x00000003040075a7 */ /* 0x000e64000802017f */
[----:B-1----:R-:W-:Y:S05]  /*1660*/  @!P1 BRA `(.L_x_21) ;  /* 0x000001a800b49947 */ /* 0x002fea0003800000 */
.L_x_20:
[----:B------:R-:W-:-:S04]  /*1670*/  UISETP.LT.AND UP0, UPT, UR44, 0x1, UPT ;  /* 0x000000012c00788c */ /* 0x000fc8000bf01270 */
[----:B------:R-:W-:-:S06]  /*1680*/  USEL UR4, UR44, 0x1, UP0 ;  /* 0x000000012c047887 */ /* 0x000fcc0008000000 */
[----:B01----:R-:W-:Y:S01]  /*1690*/  IMAD.U32 R3, RZ, RZ, UR4 ;  /* 0x00000004ff037e24 */ /* 0x003fe2000f8e00ff */
[----:B------:R-:W-:Y:S05]  /*16a0*/  WARPSYNC.ALL ;  /* 0x0000000000007948 */ /* 0x000fea0003800000 */
[----:B------:R-:W-:-:S04]  /*16b0*/  IADD3 R3, -R3, UR44, RZ ;  /* 0x0000002c03037c10 */ /* 0x000fc8000fffe1ff */
[----:B------:R-:W-:Y:S02]  /*16c0*/  ISETP.GE.AND P1, PT, R3, 0x1, PT ;  /* 0x000000010300780c */ /* 0x000fe40003f26270 */
[----:B------:R-:W-:Y:S01]  /*16d0*/  R2UR UR4, R0 ;  /* 0x00000000000472ca */ /* 0x000fe200000e0000 */
[----:B------:R-:W-:Y:S01]  /*16e0*/  WARPGROUP.ARRIVE ;  /* 0x00000000000079c5 */ /* 0x000fe20000000000 */
[----:B------:R-:W-:Y:S01]  /*16f0*/  UMOV UR9, 0x40000040 ;  /* 0x4000004000097882 */ /* 0x000fe20000000000 */
[----:B------:R-:W-:Y:S01]  /*1700*/  UMOV UR11, 0x40000040 ;  /* 0x40000040000b7882 */ /* 0x000fe20000000000 */
[----:B------:R-:W-:Y:S04]  /*1710*/  STL [R1+0x2c8], R17 ;  /* 0x0002c81101007387 */ /* 0x000fe80000100800 */
[----:B-----5:R0:W-:Y:S04]  /*1720*/  STL [R1+0x2c4], R16 ;  /* 0x0002c41001007387 */ /* 0x0201e80000100800 */
[----:B------:R1:W-:Y:S01]  /*1730*/  STL [R1+0x2c0], R3 ;  /* 0x0002c00301007387 */ /* 0x0003e20000100800 */
[----:B------:R-:W-:-:S03]  /*1740*/  UIADD3 UR4, UR4, 0x18100, URZ ;  /* 0x0001810004047890 */ /* 0x000fc6000fffe03f */
[----:B------:R2:W-:Y:S01]  /*1750*/  STL [R1+0x2bc], R2 ;  /* 0x0002bc0201007387 */ /* 0x0005e20000100800 */
[----:B------:R-:W-:-:S03]  /*1760*/  USHF.R.U32.HI UR4, URZ, 0x4, UR4 ;  /* 0x000000043f047899 */ /* 0x000fc60008011604 */
[----:B------:R3:W-:Y:S01]  /*1770*/  STL [R1+0x2cc], R0 ;  /* 0x0002cc0001007387 */ /* 0x0007e20000100800 */
[----:B------:R-:W-:Y:S02]  /*1780*/  ULOP3.LUT UR5, UR4, 0x3fff, URZ, 0xc0, !UPT ;  /* 0x00003fff04057892 */ /* 0x000fe4000f8ec03f */
[----:B------:R-:W-:Y:S02]  /*1790*/  ULOP3.LUT UR4, UR46, 0x10000, URZ, 0xfc, !UPT ;  /* 0x000100002e047892 */ /* 0x000fe4000f8efc3f */
[----:B------:R-:W-:Y:S02]  /*17a0*/  ULOP3.LUT UR5, UR5, 0x10000, URZ, 0xfc, !UPT ;  /* 0x0001000005057892 */ /* 0x000fe4000f8efc3f */
[----:B------:R-:W-:Y:S02]  /*17b0*/  ULEA UR6, UR39, UR4, 0xb ;  /* 0x0000000427067291 */ /* 0x000fe4000f8e583f */
[----:B------:R-:W-:-:S05]  /*17c0*/  ULEA UR7, UR39, UR5, 0xb ;  /* 0x0000000527077291 */ /* 0x000fca000f8e583f */
[----:B------:R-:W-:Y:S02]  /*17d0*/  UMOV UR8, UR6 ;  /* 0x0000000600087c82 */ /* 0x000fe40008000000 */
[----:B------:R-:W-:Y:S02]  /*17e0*/  UMOV UR10, UR7 ;  /* 0x00000007000a7c82 */ /* 0x000fe40008000000 */
[----:B------:R-:W-:Y:S01]  /*17f0*/  HGMMA.64x256x16.F32.BF16 R24, gdesc[UR8], RZ, !UPT, gsb0 ;  /* 0x03e00000081879f0 */ /* 0x000fe2000c0018ff */
[----:B------:R-:W-:Y:S01]  /*1800*/  UIADD3 UR8, UR6, 0x400, URZ ;  /* 0x0000040006087890 */ /* 0x000fe2000fffe03f */
[----:B------:R-:W-:Y:S01]  /*1810*/  UMOV UR9, 0x40000040 ;  /* 0x4000004000097882 */ /* 0x000fe20000000000 */
[----:B------:R-:W-:Y:S02]  /*1820*/  WARPGROUP.DEPBAR.LE gsb0, 0x0 ;  /* 0x00008000000079c5 */ /* 0x000fe40000010000 */
[----:B------:R-:W-:Y:S01]  /*1830*/  STL.64 [R1], R24 ;  /* 0x0000001801007387 */ /* 0x000fe20000100a00 */
[----:B------:R-:W-:Y:S01]  /*1840*/  MOV R235, R46 ;  /* 0x0000002e00eb7202 */ /* 0x000fe20000000f00 */
[----:B------:R-:W-:Y:S01]  /*1850*/  IMAD.MOV.U32 R234, RZ, RZ, R47 ;  /* 0x000000ffffea7224 */ /* 0x000fe200078e002f */
[----:B------:R-:W-:Y:S01]  /*1860*/  MOV R230, R51 ;  /* 0x0000003300e67202 */ /* 0x000fe20000000f00 */
[----:B------:R-:W-:Y:S01]  /*1870*/  STL.64 [R1+0x8], R26 ;  /* 0x0000081a01007387 */ /* 0x000fe20000100a00 */
[----:B------:R-:W-:Y:S01]  /*1880*/  IMAD.MOV.U32 R233, RZ, RZ, R48 ;  /* 0x000000ffffe97224 */ /* 0x000fe200078e0030 */
[----:B------:R-:W-:Y:S01]  /*1890*/  MOV R225, R56 ;  /* 0x0000003800e17202 */ /* 0x000fe20000000f00 */
[----:B------:R-:W-:Y:S01]  /*18a0*/  IMAD.MOV.U32 R232, RZ, RZ, R49 ;  /* 0x000000ffffe87224 */ /* 0x000fe200078e0031 */
        /* <DEDUP_REMOVED lines=48> */
[----:B0-----:R-:W-:Y:S01]  /*1bb0*/  MOV R16, R136 ;  /* 0x0000008800107202 */ /* 0x001fe20000000f00 */
[----:B------:R-:W-:Y:S01]  /*1bc0*/  IMAD.MOV.U32 R164, RZ, RZ, R80 ;  /* 0x000000ffffa47224 */ /* 0x000fe200078e0050 */
[----:B------:R-:W-:Y:S01]  /*1bd0*/  MOV R12, R140 ;  /* 0x0000008c000c7202 */ /* 0x000fe20000000f00 */
[----:B------:R-:W-:Y:S01]  /*1be0*/  IMAD.MOV.U32 R166, RZ, RZ, R82 ;  /* 0x000000ffffa67224 */ /* 0x000fe200078e0052 */
[----:B------:R-:W-:Y:S01]  /*1bf0*/  MOV R8, R144 ;  /* 0x0000009000087202 */ /* 0x000fe20000000f00 */
[----:B------:R-:W-:Y:S01]  /*1c00*/  IMAD.MOV.U32 R167, RZ, RZ, R83 ;  /* 0x000000ffffa77224 */ /* 0x000fe200078e0053 */
[----:B------:R-:W-:Y:S01]  /*1c10*/  MOV R4, R148 ;  /* 0x0000009400047202 */ /* 0x000fe20000000f00 */
[----:B------:R-:W-:Y:S01]  /*1c20*/  IMAD.MOV.U32 R168, RZ, RZ, R84 ;  /* 0x000000ffffa87224 */ /* 0x000fe200078e0054 */
[----:B------:R0:W-:Y:S01]  /*1c30*/  STL.64 [R1+0x50], R44 ;  /* 0x0000502c01007387 */ /* 0x0001e20000100a00 */
[----:B------:R-:W-:-:S02]  /*1c40*/  IMAD.MOV.U32 R169, RZ, RZ, R85 ;  /* 0x000000ffffa97224 */ /* 0x000fc400078e0055 */
[----:B------:R-:W-:Y:S01]  /*1c50*/  IMAD.MOV.U32 R171, RZ, RZ, R87 ;  /* 0x000000ffffab7224 */ /* 0x000fe200078e0057 */
[----:B------:R-:W-:Y:S01]  /*1c60*/  STL [R1+0x580], R152 ;  /* 0x0005809801007387 */ /* 0x000fe20000100800 */
[----:B------:R-:W-:Y:S02]  /*1c70*/  IMAD.MOV.U32 R172, RZ, RZ, R88 ;  /* 0x000000ffffac7224 */ /* 0x000fe400078e0058 */
[----:B------:R-:W-:Y:S02]  /*1c80*/  IMAD.MOV.U32 R173, RZ, RZ, R89 ;  /* 0x000000ffffad7224 */ /* 0x000fe400078e0059 */
[----:B------:R-:W-:Y:S02]  /*1c90*/  IMAD.MOV.U32 R174, RZ, RZ, R90 ;  /* 0x000000ffffae7224 */ /* 0x000fe400078e005a */
[----:B------:R-:W-:Y:S02]  /*1ca0*/  IMAD.MOV.U32 R176, RZ, RZ, R92 ;  /* 0x000000ffffb07224 */ /* 0x000fe400078e005c */
[----:B------:R-:W-:-:S02]  /*1cb0*/  IMAD.MOV.U32 R177, RZ, RZ, R93 ;  /* 0x000000ffffb17224 */ /* 0x000fc400078e005d */
[----:B------:R-:W-:Y:S02]  /*1cc0*/  IMAD.MOV.U32 R178, RZ, RZ, R94 ;  /* 0x000000ffffb27224 */ /* 0x000fe400078e005e */
        /* <DEDUP_REMOVED lines=41> */
[----:B-1----:R-:W-:Y:S02]  /*1f60*/  IMAD.MOV.U32 R3, RZ, RZ, R149 ;  /* 0x000000ffff037224 */ /* 0x002fe400078e0095 */
[----:B--2---:R-:W-:Y:S02]  /*1f70*/  IMAD.MOV.U32 R2, RZ, RZ, R150 ;  /* 0x000000ffff027224 */ /* 0x004fe400078e0096 */
[----:B---3--:R-:W-:Y:S02]  /*1f80*/  IMAD.MOV.U32 R0, RZ, RZ, R151 ;  /* 0x000000ffff007224 */ /* 0x008fe400078e0097 */
[----:B0-----:R-:W-:-:S06]  /*1f90*/  WARPGROUP.ARRIVE ;  /* 0x00000000000079c5 */ /* 0x001fcc0000000000 */
[----:B------:R-:W-:Y:S03]  /*1fa0*/  HGMMA.64x256x16.F32.BF16 R24, gdesc[UR8], RZ, !UPT, gsb0 ;  /* 0x03e00000081879f0 */ /* 0x000fe6000c0018ff */
[----:B------:R-:W-:Y:S02]  /*1fb0*/  WARPGROUP.DEPBAR.LE gsb0, 0x0 ;  /* 0x00008000000079c5 */ /* 0x000fe40000010000 */
[----:B------:R-:W-:Y:S04]  /*1fc0*/  STL.64 [R1+0x578], R150 ;  /* 0x0005789601007387 */ /* 0x000fe80000100a00 */
        /* <DEDUP_REMOVED lines=20> */
[----:B------:R0:W-:Y:S04]  /*2110*/  STL.64 [R1+0x4d0], R108 ;  /* 0x0004d06c01007387 */ /* 0x0001e80000100a00 */
[----:B0-----:R-:W2:Y:S04]  /*2120*/  LDL.LU R108, [R1] ;  /* 0x00000000016c7983 */ /* 0x001ea80000300800 */
[----:B------:R-:W2:Y:S04]  /*2130*/  LDL.LU R109, [R1+0x4] ;  /* 0x00000400016d7983 */ /* 0x000ea80000300800 */
        /* <DEDUP_REMOVED lines=19> */
[----:B------:R-:W2:Y:S01]  /*2270*/  LDL.LU R129, [R1+0x54] ;  /* 0x0000540001817983 */ /* 0x000ea20000300800 */
        /* <DEDUP_REMOVED lines=18> */
[----:B------:R-:W-:Y:S01]  /*23a0*/  UIADD3 UR8, UR6, 0x2, URZ ;  /* 0x0000000206087890 */ /* 0x000fe2000fffe03f */
[----:B------:R-:W-:Y:S01]  /*23b0*/  IMAD.MOV.U32 R143, RZ, RZ, R222 ;  /* 0x000000ffff8f7224 */ /* 0x000fe200078e00de */
[----:B------:R-:W-:Y:S01]  /*23c0*/  MOV R222, R14 ;  /* 0x0000000e00de7202 */ /* 0x000fe20000000f00 */
[----:B------:R-:W-:Y:S01]  /*23d0*/  IMAD.MOV.U32 R144, RZ, RZ, R221 ;  /* 0x000000ffff907224 */ /* 0x000fe200078e00dd */
[----:B------:R-:W-:Y:S01]  /*23e0*/  UIADD3 UR10, UR7, 0x2, URZ ;  /* 0x00000002070a7890 */ /* 0x000fe2000fffe03f */
[----:B------:R-:W-:Y:S01]  /*23f0*/  IMAD.MOV.U32 R145, RZ, RZ, R220 ;  /* 0x000000ffff917224 */ /* 0x000fe200078e00dc */
[----:B------:R-:W-:Y:S01]  /*2400*/  UMOV UR9, 0x40000040 ;  /* 0x4000004000097882 */ /* 0x000fe20000000000 */
[----:B------:R-:W-:Y:S01]  /*2410*/  IMAD.MOV.U32 R147, RZ, RZ, R218 ;  /* 0x000000ffff937224 */ /* 0x000fe200078e00da */
[----:B------:R-:W-:Y:S01]  /*2420*/  MOV R218, R18 ;  /* 0x0000001200da7202 */ /* 0x000fe20000000f00 */
[----:B------:R-:W-:Y:S01]  /*2430*/  IMAD.MOV.U32 R148, RZ, RZ, R217 ;  /* 0x000000ffff947224 */ /* 0x000fe200078e00d9 */
[----:B------:R-:W-:Y:S01]  /*2440*/  UMOV UR11, 0x40000040 ;  /* 0x40000040000b7882 */ /* 0x000fe20000000000 */
[----:B------:R-:W-:-:S02]  /*2450*/  IMAD.MOV.U32 R149, RZ, RZ, R216 ;  /* 0x000000ffff957224 */ /* 0x000fc400078e00d8 */
[----:B------:R-:W-:Y:S01]  /*2460*/  IMAD.MOV.U32 R151, RZ, RZ, R214 ;  /* 0x000000ffff977224 */ /* 0x000fe200078e00d6 */
[----:B------:R-:W-:Y:S01]  /*2470*/  MOV R214, R22 ;  /* 0x0000001600d67202 */ /* 0x000fe20000000f00 */
        /* <DEDUP_REMOVED lines=17> */
[----:B------:R-:W-:-:S06]  /*2590*/  IMAD.MOV.U32 R235, RZ, RZ, R0 ;  /* 0x000000ffffeb7224 */ /* 0x000fcc00078e0000 */
[----:B--2---:R-:W-:-:S06]  /*25a0*/  WARPGROUP.ARRIVE ;  /* 0x00000000000079c5 */ /* 0x004fcc0000000000 */
[----:B------:R-:W-:Y:S03]  /*25b0*/  HGMMA.64x256x16.F32.BF16 R108, gdesc[UR8], R108, gsb0 ;  /* 0x03e00000086c79f0 */ /* 0x000fe6000800186c */
[----:B------:R-:W-:Y:S02]  /*25c0*/  WARPGROUP.DEPBAR.LE gsb0, 0x0 ;  /* 0x00008000000079c5 */ /* 0x000fe40000010000 */
[----:B------:R-:W-:Y:S04]  /*25d0*/  STL.64 [R1], R108 ;  /* 0x0000006c01007387 */ /* 0x000fe80000100a00 */
        /* <DEDUP_REMOVED lines=63> */
[----:B0-----:R-:W2:Y:S04]  /*29d0*/  LDL.LU R152, [R1+0x580] ;  /* 0x0005800001987983 */ /* 0x001ea80000300800 */
[----:B------:R-:W3:Y:S04]  /*29e0*/  LDL.LU.64 R150, [R1+0x578] ;  /* 0x0005780001967983 */ /* 0x000ee80000300a00 */
        /* <DEDUP_REMOVED lines=20> */
[----:B------:R-:W3:Y:S01]  /*2b30*/  LDL.LU.64 R108, [R1+0x4d0] ;  /* 0x0004d000016c7983 */ /* 0x000ee20000300a00 */
[----:B------:R-:W-:Y:S01]  /*2b40*/  UIADD3 UR8, UR6, 0x402, URZ ;  /* 0x0000040206087890 */ /* 0x000fe2000fffe03f */
[----:B------:R-:W-:Y:S01]  /*2b50*/  UMOV UR9, 0x40000040 ;  /* 0x4000004000097882 */ /* 0x000fe20000000000 */
[----:B---3--:R-:W-:-:S07]  /*2b60*/  WARPGROUP.ARRIVE ;  /* 0x00000000000079c5 */ /* 0x008fce0000000000 */
[----:B------:R-:W-:Y:S03]  /*2b70*/  HGMMA.64x256x16.F32.BF16 R24, gdesc[UR8], R24, gsb0 ;  /* 0x03e00000081879f0 */ /* 0x000fe60008001818 */
        /* <DEDUP_REMOVED lines=65> */
[----:B0-----:R-:W3:Y:S04]  /*2f90*/  LDL.LU.64 R24, [R1] ;  /* 0x0000000001187983 */ /* 0x001ee80000300a00 */
        /* <DEDUP_REMOVED lines=63> */
[----:B------:R-:W-:-:S02]  /*3390*/  UIADD3 UR8, UR6, 0x4, URZ ;  /* 0x0000000406087890 */ /* 0x000fc4000fffe03f */
[----:B------:R-:W-:Y:S01]  /*33a0*/  UIADD3 UR10, UR7, 0x4, URZ ;  /* 0x00000004070a7890 */ /* 0x000fe2000fffe03f */
[----:B------:R-:W-:Y:S01]  /*33b0*/  UMOV UR9, 0x40000040 ;  /* 0x4000004000097882 */ /* 0x000fe20000000000 */
[----:B------:R-:W-:Y:S01]  /*33c0*/  UMOV UR11, 0x40000040 ;  /* 0x40000040000b7882 */ /* 0x000fe20000000000 */
[----:B---3--:R-:W-:-:S06]  /*33d0*/  WARPGROUP.ARRIVE ;  /* 0x00000000000079c5 */ /* 0x008fcc0000000000 */
[----:B------:R-:W-:Y:S03]  /*33e0*/  HGMMA.64x256x16.F32.BF16 R24, gdesc[UR8], R24, gsb0 ;  /* 0x03e00000081879f0 */ /* 0x000fe60008001818 */
[----:B------:R-:W-:Y:S02]  /*33f0*/  WARPGROUP.DEPBAR.LE gsb0, 0x0 ;  /* 0x00008000000079c5 */ /* 0x000fe40000010000 */
[----:B------:R-:W-:Y:S01]  /*3400*/  STL.64 [R1], R24 ;  /* 0x0000001801007387 */ /* 0x000fe20000100a00 */
        /* <DEDUP_REMOVED lines=39> */
[----:B------:R0:W-:Y:S01]  /*3680*/  STL.64 [R1+0x50], R44 ;  /* 0x0000502c01007387 */ /* 0x0001e20000100a00 */
[----:B------:R-:W-:Y:S01]  /*3690*/  IMAD.MOV.U32 R209, RZ, RZ, R125 ;  /* 0x000000ffffd17224 */ /* 0x000fe200078e007d */
[----:B------:R-:W-:Y:S01]  /*36a0*/  MOV R192, R108 ;  /* 0x0000006c00c07202 */ /* 0x000fe20000000f00 */
[----:B------:R-:W-:Y:S01]  /*36b0*/  IMAD.MOV.U32 R206, RZ, RZ, R122 ;  /* 0x000000ffffce7224 */ /* 0x000fe200078e007a */
[----:B------:R-:W3:Y:S01]  /*36c0*/  LDL.LU.64 R150, [R1+0x4c8] ;  /* 0x0004c80001967983 */ /* 0x000ee20000300a00 */
        /* <DEDUP_REMOVED lines=60> */
[----:B------:R-:W-:-:S02]  /*3a90*/  IMAD.MOV.U32 R167, RZ, RZ, R83 ;  /* 0x000000ffffa77224 */ /* 0x000fc400078e0053 */
[----:B------:R-:W-:Y:S01]  /*3aa0*/  IMAD.MOV.U32 R165, RZ, RZ, R81 ;  /* 0x000000ffffa57224 */ /* 0x000fe200078e0051 */
[----:B------:R-:W3:Y:S01]  /*3ab0*/  LDL.LU.64 R118, [R1+0x448] ;  /* 0x0004480001767983 */ /* 0x000ee20000300a00 */
[----:B------:R-:W-:Y:S02]  /*3ac0*/  IMAD.MOV.U32 R162, RZ, RZ, R78 ;  /* 0x000000ffffa27224 */ /* 0x000fe400078e004e */
[----:B------:R-:W-:Y:S01]  /*3ad0*/  IMAD.MOV.U32 R163, RZ, RZ, R79 ;  /* 0x000000ffffa37224 */ /* 0x000fe200078e004f */
[----:B------:R-:W3:Y:S01]  /*3ae0*/  LDL.LU.64 R116, [R1+0x440] ;  /* 0x0004400001747983 */ /* 0x000ee20000300a00 */
[----:B------:R-:W-:Y:S02]  /*3af0*/  IMAD.MOV.U32 R161, RZ, RZ, R77 ;  /* 0x000000ffffa17224 */ /* 0x000fe400078e004d */
        /* <DEDUP_REMOVED lines=58> */
[----:B0-----:R-:W3:Y:S04]  /*3ea0*/  LDL.LU.64 R44, [R1+0x320] ;  /* 0x00032000012c7983 */ /* 0x001ee80000300a00 */
        /* <DEDUP_REMOVED lines=11> */
[----:B------:R-:W-:-:S02]  /*3f60*/  UMOV UR9, 0x40000040 ;  /* 0x4000004000097882 */ /* 0x000fc40000000000 */
[----:B--2---:R-:W-:Y:S01]  /*3f70*/  STL [R1+0x2b8], R152 ;  /* 0x0002b89801007387 */ /* 0x004fe20000100800 */
[----:B---3--:R-:W-:-:S06]  /*3f80*/  WARPGROUP.ARRIVE ;  /* 0x00000000000079c5 */ /* 0x008fcc0000000000 */
        /* <DEDUP_REMOVED lines=66> */
[----:B------:R-:W-:-:S02]  /*43b0*/  IMAD.MOV.U32 R148, RZ, RZ, R222 ;  /* 0x000000ffff947224 */ /* 0x000fc400078e00de */
[----:B------:R-:W-:Y:S01]  /*43c0*/  IMAD.MOV.U32 R152, RZ, RZ, R218 ;  /* 0x000000ffff987224 */ /* 0x000fe200078e00da */
[----:B------:R-:W-:Y:S01]  /*43d0*/  UIADD3 UR8, UR6, 0x6, URZ ;  /* 0x0000000606087890 */ /* 0x000fe2000fffe03f */
[----:B------:R-:W-:Y:S01]  /*43e0*/  IMAD.MOV.U32 R149, RZ, RZ, R221 ;  /* 0x000000ffff957224 */ /* 0x000fe200078e00dd */
[----:B------:R-:W-:Y:S01]  /*43f0*/  UIADD3 UR10, UR7, 0x6, URZ ;  /* 0x00000006070a7890 */ /* 0x000fe2000fffe03f */
[----:B------:R-:W-:Y:S01]  /*4400*/  IMAD.MOV.U32 R151, RZ, RZ, R219 ;  /* 0x000000ffff977224 */ /* 0x000fe200078e00db */
[----:B------:R-:W-:Y:S01]  /*4410*/  MOV R219, R22 ;  /* 0x0000001600db7202 */ /* 0x000fe20000000f00 */
[----:B------:R-:W-:Y:S01]  /*4420*/  IMAD.MOV.U32 R131, RZ, RZ, R17 ;  /* 0x000000ffff837224 */ /* 0x000fe200078e0011 */
[----:B------:R-:W-:Y:S01]  /*4430*/  UMOV UR9, 0x40000040 ;  /* 0x4000004000097882 */ /* 0x000fe20000000000 */
[----:B------:R-:W-:Y:S01]  /*4440*/  IMAD.MOV.U32 R132, RZ, RZ, R16 ;  /* 0x000000ffff847224 */ /* 0x000fe200078e0010 */
[----:B------:R-:W-:Y:S01]  /*4450*/  UMOV UR11, 0x40000040 ;  /* 0x40000040000b7882 */ /* 0x000fe20000000000 */
[----:B------:R-:W-:Y:S01]  /*4460*/  IMAD.MOV.U32 R133, RZ, RZ, R3 ;  /* 0x000000ffff857224 */ /* 0x000fe200078e0003 */
[----:B------:R0:W5:Y:S01]  /*4470*/  LDL.LU R0, [R1+0x2cc] ;  /* 0x0002cc0001007983 */ /* 0x0001620000300800 */
[----:B------:R-:W-:-:S02]  /*4480*/  IMAD.MOV.U32 R218, RZ, RZ, R23 ;  /* 0x000000ffffda7224 */ /* 0x000fc400078e0017 */
[----:B------:R-:W-:Y:S01]  /*4490*/  IMAD.MOV.U32 R220, RZ, RZ, R21 ;  /* 0x000000ffffdc7224 */ /* 0x000fe200078e0015 */
[----:B------:R0:W5:Y:S01]  /*44a0*/  LDL.LU R17, [R1+0x2c8] ;  /* 0x0002c80001117983 */ /* 0x0001620000300800 */
[----:B------:R-:W-:Y:S02]  /*44b0*/  IMAD.MOV.U32 R221, RZ, RZ, R20 ;  /* 0x000000ffffdd7224 */ /* 0x000fe400078e0014 */
[----:B------:R-:W-:Y:S01]  /*44c0*/  IMAD.MOV.U32 R222, RZ, RZ, R19 ;  /* 0x000000ffffde7224 */ /* 0x000fe200078e0013 */
[----:B------:R0:W5:Y:S01]  /*44d0*/  LDL.LU R16, [R1+0x2c4] ;  /* 0x0002c40001107983 */ /* 0x0001620000300800 */
[----:B------:R-:W-:Y:S02]  /*44e0*/  IMAD.MOV.U32 R224, RZ, RZ, R15 ;  /* 0x000000ffffe07224 */ /* 0x000fe400078e000f */
[----:B------:R-:W-:Y:S01]  /*44f0*/  IMAD.MOV.U32 R225, RZ, RZ, R14 ;  /* 0x000000ffffe17224 */ /* 0x000fe200078e000e */
[----:B------:R0:W5:Y:S01]  /*4500*/  LDL.LU R3, [R1+0x2c0] ;  /* 0x0002c00001037983 */ /* 0x0001620000300800 */
[----:B------:R-:W-:-:S02]  /*4510*/  IMAD.MOV.U32 R226, RZ, RZ, R13 ;  /* 0x000000ffffe27224 */ /* 0x000fc400078e000d */
[----:B------:R-:W-:Y:S01]  /*4520*/  IMAD.MOV.U32 R228, RZ, RZ, R11 ;  /* 0x000000ffffe47224 */ /* 0x000fe200078e000b */
[----:B------:R0:W5:Y:S01]  /*4530*/  LDL.LU R2, [R1+0x2bc] ;  /* 0x0002bc0001027983 */ /* 0x0001620000300800 */
[----:B------:R-:W-:Y:S02]  /*4540*/  IMAD.MOV.U32 R229, RZ, RZ, R10 ;  /* 0x000000ffffe57224 */ /* 0x000fe400078e000a */
[----:B------:R-:W-:Y:S02]  /*4550*/  IMAD.MOV.U32 R230, RZ, RZ, R9 ;  /* 0x000000ffffe67224 */ /* 0x000fe400078e0009 */
[----:B------:R-:W-:Y:S02]  /*4560*/  IMAD.MOV.U32 R232, RZ, RZ, R7 ;  /* 0x000000ffffe87224 */ /* 0x000fe400078e0007 */
[----:B------:R-:W-:Y:S02]  /*4570*/  IMAD.MOV.U32 R233, RZ, RZ, R6 ;  /* 0x000000ffffe97224 */ /* 0x000fe400078e0006 */
        /* <DEDUP_REMOVED lines=68> */
[----:B-1----:R0:W5:Y:S04]  /*49c0*/  LDL.LU R152, [R1+0x2b8] ;  /* 0x0002b80001987983 */ /* 0x0021680000300800 */
[----:B------:R-:W2:Y:S04]  /*49d0*/  LDL.LU.64 R150, [R1+0x2b0] ;  /* 0x0002b00001967983 */ /* 0x000ea80000300a00 */
        /* <DEDUP_REMOVED lines=20> */
[----:B------:R-:W2:Y:S01]  /*4b20*/  LDL.LU.64 R108, [R1+0x208] ;  /* 0x00020800016c7983 */ /* 0x000ea20000300a00 */
[----:B------:R-:W-:Y:S01]  /*4b30*/  UIADD3 UR8, UR6, 0x406, URZ ;  /* 0x0000040606087890 */ /* 0x000fe2000fffe03f */
[----:B------:R-:W-:Y:S01]  /*4b40*/  UMOV UR9, 0x40000040 ;  /* 0x4000004000097882 */ /* 0x000fe20000000000 */
[----:B--2---:R-:W-:-:S07]  /*4b50*/  WARPGROUP.ARRIVE ;  /* 0x00000000000079c5 */ /* 0x004fce0000000000 */
[----:B------:R-:W-:Y:S03]  /*4b60*/  HGMMA.64x256x16.F32.BF16 R24, gdesc[UR8], R24, gsb0 ;  /* 0x03e00000081879f0 */ /* 0x000fe60008001818 */
[----:B------:R-:W-:Y:S02]  /*4b70*/  WARPGROUP.DEPBAR.LE gsb0, 0x0 ;  /* 0x00008000000079c5 */ /* 0x000fe40000010000 */
[----:B0-----:R-:W-:Y:S05]  /*4b80*/  @!P1 BRA `(.L_x_22) ;  /* 0x0000004000d09947 */ /* 0x001fea0003800000 */
[----:B------:R-:W-:Y:S01]  /*4b90*/  UIADD3 UR7, UR39, 0x1, URZ ;  /* 0x0000000127077890 */ /* 0x000fe2000fffe03f */
[----:B-----5:R-:W-:Y:S01]  /*4ba0*/  R2UR UR6, R3 ;  /* 0x00000000030672ca */ /* 0x020fe200000e0000 */
[----:B------:R-:W-:Y:S02]  /*4bb0*/  UMOV UR12, UR39 ;  /* 0x00000027000c7c82 */ /* 0x000fe40008000000 */
[----:B------:R-:W-:-:S04]  /*4bc0*/  UISETP.NE.AND UP0, UPT, UR7, 0x3, UPT ;  /* 0x000000030700788c */ /* 0x000fc8000bf05270 */
[----:B------:R-:W-:Y:S02]  /*4bd0*/  USEL UR8, URZ, 0x1, UP0 ;  /* 0x000000013f087887 */ /* 0x000fe40008000000 */
[----:B------:R-:W-:Y:S02]  /*4be0*/  USEL UR7, UR7, URZ, UP0 ;  /* 0x0000003f07077287 */ /* 0x000fe40008000000 */
[----:B------:R-:W-:-:S06]  /*4bf0*/  ULOP3.LUT UR8, UR38, UR8, URZ, 0x3c, !UPT ;  /* 0x0000000826087292 */ /* 0x000fcc000f8e3c3f */
[----:B------:R-:W-:-:S07]  /*4c00*/  IMAD.U32 R3, RZ, RZ, UR8 ;  /* 0x00000008ff037e24 */ /* 0x000fce000f8e00ff */
.L_x_29:
[----:B------:R-:W-:Y:S05]  /*4c10*/  @!P0 BRA `(.L_x_23) ;  /* 0x0000000000048947 */ /* 0x000fea0003800000 */
[----:B------:R-:W-:Y:S01]  /*4c20*/  BPT.TRAP 0x1 ;  /* 0x000000040000795c */ /* 0x000fe20000300000 */
.L_x_23:
[----:B------:R-:W0:Y:S01]  /*4c30*/  S2UR UR9, SR_CgaCtaId ;  /* 0x00000000000979c3 */ /* 0x000e220000008800 */
[----:B------:R-:W-:Y:S01]  /*4c40*/  UMOV UR8, 0x400 ;  /* 0x0000040000087882 */ /* 0x000fe20000000000 */
[----:B------:R-:W-:Y:S01]  /*4c50*/  IMAD.U32 R4, RZ, RZ, UR7 ;  /* 0x00000007ff047e24 */ /* 0x000fe2000f8e00ff */
[----:B------:R-:W-:Y:S01]  /*4c60*/  SHF.L.U32 R5, R3, 0x1f, RZ ;  /* 0x0000001f03057819 */ /* 0x000fe200000006ff */
[----:B0-----:R-:W-:-:S06]  /*4c70*/  ULEA UR8, UR9, UR8, 0x18 ;  /* 0x0000000809087291 */ /* 0x001fcc000f8ec03f */
[----:B------:R-:W-:-:S05]  /*4c80*/  IMAD.U32 R0, RZ, RZ, UR8 ;  /* 0x00000008ff007e24 */ /* 0x000fca000f8e00ff */
[----:B------:R-:W-:-:S04]  /*4c90*/  LEA R4, R4, R0, 0x3 ;  /* 0x0000000004047211 */ /* 0x000fc800078e18ff */
[----:B------:R0:W1:Y:S01]  /*4ca0*/  SYNCS.PHASECHK.TRANS64.TRYWAIT P1, [R4+URZ], R5 ;  /* 0x00000005040075a7 */ /* 0x000062000802017f */
[----:B------:R-:W-:Y:S05]  /*4cb0*/  @!P0 BRA `(.L_x_24) ;  /* 0x0000000000048947 */ /* 0x000fea0003800000 */
[----:B------:R-:W-:Y:S01]  /*4cc0*/  BPT.TRAP 0x1 ;  /* 0x000000040000795c */ /* 0x000fe20000300000 */
.L_x_24:
[----:B-1----:R-:W-:Y:S05]  /*4cd0*/  @P1 BRA `(.L_x_25) ;  /* 0x0000000000081947 */ /* 0x002fea0003800000 */
[----:B------:R-:W1:Y:S02]  /*4ce0*/  SYNCS.PHASECHK.TRANS64.TRYWAIT P1, [R4+URZ], R5 ;  /* 0x00000005040075a7 */ /* 0x000e64000802017f */
[----:B-1----:R-:W-:Y:S05]  /*4cf0*/  @!P1 BRA `(.L_x_26) ;  /* 0x0000017400249947 */ /* 0x002fea0003800000 */
.L_x_25:
        /* <DEDUP_REMOVED lines=64> */
[----:B--2---:R-:W2:Y:S04]  /*5100*/  LDL.LU.64 R24, [R1] ;  /* 0x0000000001187983 */ /* 0x004ea80000300a00 */
        /* <DEDUP_REMOVED lines=63> */
[----:B------:R-:W-:-:S02]  /*5500*/  ULEA UR13, UR7, UR4, 0xb ;  /* 0x00000004070d7291 */ /* 0x000fc4000f8e583f */
[----:B------:R-:W-:Y:S01]  /*5510*/  ULEA UR14, UR7, UR5, 0xb ;  /* 0x00000005070e7291 */ /* 0x000fe2000f8e583f */
[----:B------:R-:W-:Y:S01]  /*5520*/  STL [R1+0x2cc], R17 ;  /* 0x0002cc1101007387 */ /* 0x000fe20000100800 */
[----:B------:R-:W-:Y:S01]  /*5530*/  UMOV UR9, 0x40000040 ;  /* 0x4000004000097882 */ /* 0x000fe20000000000 */
[----:B------:R-:W-:Y:S02]  /*5540*/  UMOV UR11, 0x40000040 ;  /* 0x40000040000b7882 */ /* 0x000fe40000000000 */
[----:B------:R-:W-:Y:S01]  /*5550*/  UMOV UR8, UR13 ;  /* 0x0000000d00087c82 */ /* 0x000fe20008000000 */
[----:B------:R-:W-:Y:S01]  /*5560*/  STL [R1+0x2c8], R16 ;  /* 0x0002c81001007387 */ /* 0x000fe20000100800 */
[----:B------:R-:W-:-:S03]  /*5570*/  UMOV UR10, UR14 ;  /* 0x0000000e000a7c82 */ /* 0x000fc60008000000 */
[----:B------:R-:W-:Y:S04]  /*5580*/  STL [R1+0x2c4], R3 ;  /* 0x0002c40301007387 */ /* 0x000fe80000100800 */
[----:B------:R3:W-:Y:S04]  /*5590*/  STL [R1+0x2c0], R2 ;  /* 0x0002c00201007387 */ /* 0x0007e80000100800 */
[----:B------:R4:W-:Y:S01]  /*55a0*/  STL [R1+0x2bc], R0 ;  /* 0x0002bc0001007387 */ /* 0x0009e20000100800 */
[----:B--2---:R-:W-:-:S06]  /*55b0*/  WARPGROUP.ARRIVE ;  /* 0x00000000000079c5 */ /* 0x004fcc0000000000 */
[----:B------:R-:W-:Y:S03]  /*55c0*/  HGMMA.64x256x16.F32.BF16 R24, gdesc[UR8], R24, gsb0 ;  /* 0x03e00000081879f0 */ /* 0x000fe60008001818 */
[----:B------:R-:W-:Y:S02]  /*55d0*/  WARPGROUP.DEPBAR.LE gsb0, 0x0 ;  /* 0x00008000000079c5 */ /* 0x000fe40000010000 */
[----:B------:R-:W-:Y:S01]  /*55e0*/  STL.64 [R1], R24 ;  /* 0x0000001801007387 */ /* 0x000fe20000100a00 */
[----:B---3--:R-:W-:Y:S01]  /*55f0*/  IMAD.MOV.U32 R2, RZ, RZ, R150 ;  /* 0x000000ffff027224 */ /* 0x008fe200078e0096 */
[----:B------:R-:W-:Y:S01]  /*5600*/  MOV R3, R149 ;  /* 0x0000009500037202 */ /* 0x000fe20000000f00 */
[----:B----4-:R-:W-:Y:S01]  /*5610*/  IMAD.MOV.U32 R0, RZ, RZ, R151 ;  /* 0x000000ffff007224 */ /* 0x010fe200078e0097 */
[----:B------:R-:W-:Y:S01]  /*5620*/  STL.64 [R1+0x8], R26 ;  /* 0x0000081a01007387 */ /* 0x000fe20000100a00 */
[----:B01----:R-:W-:Y:S01]  /*5630*/  IMAD.MOV.U32 R4, RZ, RZ, R148 ;  /* 0x000000ffff047224 */ /* 0x003fe200078e0094 */
        /* <DEDUP_REMOVED lines=38> */
[----:B------:R-:W2:Y:S01]  /*58a0*/  LDL.LU.64 R150, [R1+0x780] ;  /* 0x0007800001967983 */ /* 0x000ea20000300a00 */
        /* <DEDUP_REMOVED lines=60> */
[----:B------:R-:W-:-:S02]  /*5c70*/  IMAD.MOV.U32 R167, RZ, RZ, R83 ;  /* 0x000000ffffa77224 */ /* 0x000fc400078e0053 */
[----:B------:R-:W-:Y:S01]  /*5c80*/  IMAD.MOV.U32 R164, RZ, RZ, R80 ;  /* 0x000000ffffa47224 */ /* 0x000fe200078e0050 */
[----:B------:R-:W2:Y:S01]  /*5c90*/  LDL.LU.64 R118, [R1+0x700] ;  /* 0x0007000001767983 */ /* 0x000ea20000300a00 */
[----:B------:R-:W-:Y:S02]  /*5ca0*/  IMAD.MOV.U32 R162, RZ, RZ, R78 ;  /* 0x000000ffffa27224 */ /* 0x000fe400078e004e */
[----:B------:R-:W-:Y:S01]  /*5cb0*/  IMAD.MOV.U32 R163, RZ, RZ, R79 ;  /* 0x000000ffffa37224 */ /* 0x000fe200078e004f */
[----:B------:R-:W2:Y:S01]  /*5cc0*/  LDL.LU.64 R116, [R1+0x6f8] ;  /* 0x0006f80001747983 */ /* 0x000ea20000300a00 */
[----:B------:R-:W-:Y:S02]  /*5cd0*/  IMAD.MOV.U32 R160, RZ, RZ, R76 ;  /* 0x000000ffffa07224 */ /* 0x000fe400078e004c */
        /* <DEDUP_REMOVED lines=58> */
[----:B0-----:R-:W2:Y:S04]  /*6080*/  LDL.LU.64 R44, [R1+0x5d8] ;  /* 0x0005d800012c7983 */ /* 0x001ea80000300a00 */
        /* <DEDUP_REMOVED lines=11> */
[----:B------:R-:W-:-:S02]  /*6140*/  UMOV UR9, 0x40000040 ;  /* 0x4000004000097882 */ /* 0x000fc40000000000 */
[----:B------:R-:W-:Y:S01]  /*6150*/  STL [R1+0x580], R152 ;  /* 0x0005809801007387 */ /* 0x000fe20000100800 */
[----:B--2---:R-:W-:-:S06]  /*6160*/  WARPGROUP.ARRIVE ;  /* 0x00000000000079c5 */ /* 0x004fcc0000000000 */
        /* <DEDUP_REMOVED lines=67> */
[----:B------:R-:W-:Y:S02]  /*65a0*/  IMAD.MOV.U32 R145, RZ, RZ, R220 ;  /* 0x000000ffff917224 */ /* 0x000fe400078e00dc */
[----:B------:R-:W-:Y:S01]  /*65b0*/  IMAD.MOV.U32 R146, RZ, RZ, R219 ;  /* 0x000000ffff927224 */ /* 0x000fe200078e00db */
[----:B------:R-:W-:Y:S01]  /*65c0*/  MOV R219, R17 ;  /* 0x0000001100db7202 */ /* 0x000fe20000000f00 */
[----:B------:R-:W-:Y:S02]  /*65d0*/  IMAD.MOV.U32 R148, RZ, RZ, R217 ;  /* 0x000000ffff947224 */ /* 0x000fe400078e00d9 */
[----:B------:R-:W-:Y:S02]  /*65e0*/  IMAD.MOV.U32 R149, RZ, RZ, R216 ;  /* 0x000000ffff957224 */ /* 0x000fe400078e00d8 */
[----:B------:R-:W-:Y:S01]  /*65f0*/  IMAD.MOV.U32 R150, RZ, RZ, R215 ;  /* 0x000000ffff967224 */ /* 0x000fe200078e00d7 */
[----:B------:R-:W-:Y:S01]  /*6600*/  MOV R215, R21 ;  /* 0x0000001500d77202 */ /* 0x000fe20000000f00 */
        /* <DEDUP_REMOVED lines=17> */
[----:B------:R-:W-:Y:S01]  /*6720*/  IMAD.MOV.U32 R234, RZ, RZ, R2 ;  /* 0x000000ffffea7224 */ /* 0x000fe200078e0002 */
[----:B------:R-:W-:Y:S02]  /*6730*/  UIADD3 UR8, UR13, 0x2, URZ ;  /* 0x000000020d087890 */ /* 0x000fe4000fffe03f */
[----:B------:R-:W-:Y:S01]  /*6740*/  UIADD3 UR10, UR14, 0x2, URZ ;  /* 0x000000020e0a7890 */ /* 0x000fe2000fffe03f */
[----:B------:R-:W-:Y:S01]  /*6750*/  UMOV UR9, 0x40000040 ;  /* 0x4000004000097882 */ /* 0x000fe20000000000 */
[----:B------:R-:W-:Y:S01]  /*6760*/  UMOV UR11, 0x40000040 ;  /* 0x40000040000b7882 */ /* 0x000fe20000000000 */
        /* <DEDUP_REMOVED lines=236> */
[----:B------:R-:W-:Y:S01]  /*7630*/  STL.64 [R1+0x30], R36 ;  /* 0x0000302401007387 */ /* 0x000fe20000100a00 */
[----:B------:R-:W-:-:S03]  /*7640*/  IMAD.MOV.U32 R5, RZ, RZ, R150 ;  /* 0x000000ffff057224 */ /* 0x000fc600078e0096 */
[----:B------:R-:W-:Y:S01]  /*7650*/  STL.64 [R1+0x38], R38 ;  /* 0x0000382601007387 */ /* 0x000fe20000100a00 */
[----:B------:R-:W-:-:S03]  /*7660*/  IMAD.MOV.U32 R4, RZ, RZ, R151 ;  /* 0x000000ffff047224 */ /* 0x000fc600078e0097 */
[----:B------:R-:W-:Y:S01]  /*7670*/  STL.64 [R1+0x40], R40 ;  /* 0x0000402801007387 */ /* 0x000fe20000100a00 */
[----:B------:R-:W-:Y:S01]  /*7680*/  IMAD.MOV.U32 R7, RZ, RZ, R148 ;  /* 0x000000ffff077224 */ /* 0x000fe200078e0094 */
[----:B------:R-:W-:Y:S02]  /*7690*/  MOV R6, R149 ;  /* 0x0000009500067202 */ /* 0x000fe40000000f00 */
[----:B------:R-:W-:Y:S01]  /*76a0*/  STL.64 [R1+0x48], R42 ;  /* 0x0000482a01007387 */ /* 0x000fe20000100a00 */
[----:B------:R-:W-:-:S03]  /*76b0*/  IMAD.MOV.U32 R9, RZ, RZ, R146 ;  /* 0x000000ffff097224 */ /* 0x000fc600078e0092 */
[----:B------:R0:W-:Y:S01]  /*76c0*/  STL.64 [R1+0x50], R44 ;  /* 0x0000502c01007387 */ /* 0x0001e20000100a00 */
[----:B------:R-:W-:Y:S01]  /*76d0*/  IMAD.MOV.U32 R8, RZ, RZ, R147 ;  /* 0x000000ffff087224 */ /* 0x000fe200078e0093 */
[----:B------:R-:W-:Y:S02]  /*76e0*/  MOV R10, R145 ;  /* 0x00000091000a7202 */ /* 0x000fe40000000f00 */
[----:B------:R-:W3:Y:S01]  /*76f0*/  LDL.LU.64 R150, [R1+0x4c8] ;  /* 0x0004c80001967983 */ /* 0x000ee20000300a00 */
[----:B------:R-:W-:-:S03]  /*7700*/  IMAD.MOV.U32 R11, RZ, RZ, R144 ;  /* 0x000000ffff0b7224 */ /* 0x000fc600078e0090 */
[----:B------:R-:W3:Y:S01]  /*7710*/  LDL.LU.64 R148, [R1+0x4c0] ;  /* 0x0004c00001947983 */ /* 0x000ee20000300a00 */
[----:B------:R-:W-:Y:S01]  /*7720*/  IMAD.MOV.U32 R13, RZ, RZ, R142 ;  /* 0x000000ffff0d7224 */ /* 0x000fe200078e008e */
[----:B------:R-:W-:Y:S01]  /*7730*/  MOV R14, R141 ;  /* 0x0000008d000e7202 */ /* 0x000fe20000000f00 */
[----:B------:R-:W-:Y:S01]  /*7740*/  IMAD.MOV.U32 R12, RZ, RZ, R143 ;  /* 0x000000ffff0c7224 */ /* 0x000fe200078e008f */
        /* <DEDUP_REMOVED lines=141> */
[----:B------:R-:W-:Y:S02]  /*8020*/  IMAD.MOV.U32 R17, RZ, RZ, R46 ;  /* 0x000000ffff117224 */ /* 0x000fe400078e002e */
[----:B------:R-:W-:Y:S01]  /*8030*/  IMAD.MOV.U32 R16, RZ, RZ, R47 ;  /* 0x000000ffff107224 */ /* 0x000fe200078e002f */
        /* <DEDUP_REMOVED lines=81> */
[----:B------:R-:W-:Y:S01]  /*8550*/  MOV R224, R15 ;  /* 0x0000000f00e07202 */ /* 0x000fe20000000f00 */
[----:B------:R-:W-:Y:S02]  /*8560*/  IMAD.MOV.U32 R148, RZ, RZ, R222 ;  /* 0x000000ffff947224 */ /* 0x000fe400078e00de */
[----:B------:R-:W-:Y:S02]  /*8570*/  IMAD.MOV.U32 R149, RZ, RZ, R221 ;  /* 0x000000ffff957224 */ /* 0x000fe400078e00dd */
[----:B------:R-:W-:Y:S01]  /*8580*/  IMAD.MOV.U32 R150, RZ, RZ, R220 ;  /* 0x000000ffff967224 */ /* 0x000fe200078e00dc */
[----:B------:R-:W-:Y:S01]  /*8590*/  MOV R220, R21 ;  /* 0x0000001500dc7202 */ /* 0x000fe20000000f00 */
[----:B------:R-:W-:Y:S02]  /*85a0*/  IMAD.MOV.U32 R152, RZ, RZ, R218 ;  /* 0x000000ffff987224 */ /* 0x000fe400078e00da */
[----:B------:R-:W-:-:S02]  /*85b0*/  IMAD.MOV.U32 R130, RZ, RZ, R17 ;  /* 0x000000ffff827224 */ /* 0x000fc400078e0011 */
[----:B------:R-:W-:Y:S01]  /*85c0*/  IMAD.MOV.U32 R132, RZ, RZ, R3 ;  /* 0x000000ffff847224 */ /* 0x000fe200078e0003 */
[----:B------:R-:W-:Y:S01]  /*85d0*/  UIADD3 UR8, UR13, 0x6, URZ ;  /* 0x000000060d087890 */ /* 0x000fe2000fffe03f */
[----:B------:R-:W-:Y:S01]  /*85e0*/  IMAD.MOV.U32 R133, RZ, RZ, R2 ;  /* 0x000000ffff857224 */ /* 0x000fe200078e0002 */
[----:B------:R-:W-:Y:S01]  /*85f0*/  UIADD3 UR10, UR14, 0x6, URZ ;  /* 0x000000060e0a7890 */ /* 0x000fe2000fffe03f */
        /* <DEDUP_REMOVED lines=118> */
[----:B------:R-:W-:Y:S01]  /*8d60*/  BPT.TRAP 0x1 ;  /* 0x000000040000795c */ /* 0x000fe20000300000 */
.L_x_27:
[----:B-----5:R-:W-:Y:S01]  /*8d70*/  ISETP.NE.AND P1, PT, R17, RZ, PT ;  /* 0x000000ff1100720c */ /* 0x020fe20003f25270 */
[----:B------:R-:W-:Y:S01]  /*8d80*/  UISETP.GT.U32.AND UP0, UPT, UR40, 0x1, UPT ;  /* 0x000000012800788c */ /* 0x000fe2000bf04070 */
[----:B------:R-:W-:-:S11]  /*8d90*/  MOV R4, UR12 ;  /* 0x0000000c00047c02 */ /* 0x000fd60008000f00 */
[----:B------:R-:W-:-:S04]  /*8da0*/  @P1 IMAD R4, R4, 0x8, R0 ;  /* 0x0000000804041824 */ /* 0x000fc800078e0200 */
[----:B------:R-:W-:-:S05]  /*8db0*/  @P1 VIADD R4, R4, 0x18 ;  /* 0x0000001804041836 */ /* 0x000fca0000000000 */
[----:B------:R-:W-:-:S04]  /*8dc0*/  @P1 PRMT R4, R152, 0x654, R4 ;  /* 0x0000065498041816 */ /* 0x000fc80000000004 */
[----:B------:R0:W-:Y:S01]  /*8dd0*/  @P1 SYNCS.ARRIVE.TRANS64.RED.A1T0 RZ, [R4+URZ], RZ ;  /* 0x000000ff04ff19a7 */ /* 0x0001e2000810043f */
[----:B------:R-:W-:-:S13]  /*8de0*/  PLOP3.LUT P1, PT, PT, PT, UP0, 0x80, 0x0 ;  /* 0x000000000000781c */ /* 0x000fda0003f2f008 */
[----:B0-----:R-:W-:Y:S05]  /*8df0*/  @P1 BRA `(.L_x_28) ;  /* 0x0000000000041947 */ /* 0x001fea0003800000 */
[----:B------:R-:W-:Y:S01]  /*8e00*/  BPT.TRAP 0x1 ;  /* 0x000000040000795c */ /* 0x000fe20000300000 */
.L_x_28:
[----:B------:R-:W-:Y:S02]  /*8e10*/  UISETP.GT.AND UP2, UPT, UR6, 0x1, UPT ;  /* 0x000000010600788c */ /* 0x000fe4000bf44270 */
[----:B------:R-:W-:Y:S02]  /*8e20*/  UIADD3 UR7, UR7, 0x1, URZ ;  /* 0x0000000107077890 */ /* 0x000fe4000fffe03f */
[----:B------:R-:W-:Y:S02]  /*8e30*/  UIADD3 UR12, UR12, 0x1, URZ ;  /* 0x000000010c0c7890 */ /* 0x000fe4000fffe03f */
[----:B------:R-:W-:Y:S01]  /*8e40*/  PLOP3.LUT P1, PT, PT, PT, UP2, 0x80, 0x0 ;  /* 0x000000000000781c */ /* 0x000fe20003f2f028 */
[----:B------:R-:W-:Y:S02]  /*8e50*/  UISETP.NE.AND UP0, UPT, UR7, 0x3, UPT ;  /* 0x000000030700788c */ /* 0x000fe4000bf05270 */
[----:B------:R-:W-:Y:S02]  /*8e60*/  UISETP.NE.AND UP1, UPT, UR12, 0x3, UPT ;  /* 0x000000030c00788c */ /* 0x000fe4000bf25270 */
[----:B------:R-:W-:-:S02]  /*8e70*/  USEL UR8, URZ, 0x1, UP0 ;  /* 0x000000013f087887 */ /* 0x000fc40008000000 */
[----:B------:R-:W-:Y:S02]  /*8e80*/  UIADD3 UR6, UR6, -0x1, URZ ;  /* 0xffffffff06067890 */ /* 0x000fe4000fffe03f */
[----:B------:R-:W-:Y:S02]  /*8e90*/  USEL UR7, UR7, URZ, UP0 ;  /* 0x0000003f07077287 */ /* 0x000fe40008000000 */
[----:B------:R-:W-:Y:S01]  /*8ea0*/  USEL UR12, UR12, URZ, UP1 ;  /* 0x0000003f0c0c7287 */ /* 0x000fe20008800000 */
[----:B------:R-:W-:Y:S01]  /*8eb0*/  LOP3.LUT R3, R3, UR8, RZ, 0x3c, !PT ;  /* 0x0000000803037c12 */ /* 0x000fe2000f8e3cff */
[----:B------:R-:W-:Y:S10]  /*8ec0*/  @P1 BRA `(.L_x_29) ;  /* 0xffffffbc00501947 */ /* 0x000ff4000383ffff */
.L_x_22:
[----:B-----5:R-:W0:Y:S02]  /*8ed0*/  LDC R3, c[0x0][0x28c] ;  /* 0x0000a300ff037b82 */ /* 0x020e240000000800 */
[----:B0-----:R-:W-:-:S13]  /*8ee0*/  ISETP.GE.AND P1, PT, R3, 0x1, PT ;  /* 0x000000010300780c */ /* 0x001fda0003f26270 */
[----:B------:R-:W-:Y:S05]  /*8ef0*/  @!P1 BRA `(.L_x_30) ;  /* 0x0000000000549947 */ /* 0x000fea0003800000 */
[----:B------:R-:W-:Y:S05]  /*8f00*/  @!P0 BRA `(.L_x_31) ;  /* 0x0000000000048947 */ /* 0x000fea0003800000 */
[----:B------:R-:W-:Y:S01]  /*8f10*/  BPT.TRAP 0x1 ;  /* 0x000000040000795c */ /* 0x000fe20000300000 */
.L_x_31:
[----:B------:R-:W-:Y:S01]  /*8f20*/  ISETP.NE.AND P0, PT, R17, RZ, PT ;  /* 0x000000ff1100720c */ /* 0x000fe20003f05270 */
[----:B------:R-:W-:-:S12]  /*8f30*/  BSSY B0, `(.L_x_32) ;  /* 0x000000d000007945 */ /* 0x000fd80003800000 */
[----:B------:R-:W-:Y:S05]  /*8f40*/  @!P0 BRA `(.L_x_33) ;  /* 0x00000000002c8947 */ /* 0x000fea0003800000 */
[----:B------:R-:W-:-:S04]  /*8f50*/  UISETP.LT.AND UP0, UPT, UR44, 0x1, UPT ;  /* 0x000000012c00788c */ /* 0x000fc8000bf01270 */
[----:B------:R-:W-:-:S04]  /*8f60*/  USEL UR6, UR44, 0x1, UP0 ;  /* 0x000000012c067887 */ /* 0x000fc80008000000 */
[----:B------:R-:W-:-:S04]  /*8f70*/  UIADD3 UR6, UR39, UR44, -UR6 ;  /* 0x0000002c27067290 */ /* 0x000fc8000fffe806 */
[----:B------:R-:W-:-:S04]  /*8f80*/  UIMAD.WIDE.U32 UR4, UR6, -0x55555555, URZ ;  /* 0xaaaaaaab060478a5 */ /* 0x000fc8000f8e003f */
[----:B------:R-:W-:-:S04]  /*8f90*/  USHF.R.U32.HI UR4, URZ, 0x1, UR5 ;  /* 0x000000013f047899 */ /* 0x000fc80008011605 */
[----:B------:R-:W-:-:S06]  /*8fa0*/  UIMAD UR6, UR4, -0x3, UR6 ;  /* 0xfffffffd040678a4 */ /* 0x000fcc000f8e0206 */
[----:B------:R-:W-:-:S05]  /*8fb0*/  IMAD.U32 R3, RZ, RZ, UR6 ;  /* 0x00000006ff037e24 */ /* 0x000fca000f8e00ff */
[----:B------:R-:W-:-:S05]  /*8fc0*/  LEA R0, R3, R0, 0x3 ;  /* 0x0000000003007211 */ /* 0x000fca00078e18ff */
[----:B------:R-:W-:-:S05]  /*8fd0*/  VIADD R0, R0, 0x18 ;  /* 0x0000001800007836 */ /* 0x000fca0000000000 */
[----:B------:R-:W-:-:S04]  /*8fe0*/  PRMT R0, R152, 0x654, R0 ;  /* 0x0000065498007816 */ /* 0x000fc80000000000 */
[----:B------:R0:W-:Y:S03]  /*8ff0*/  SYNCS.ARRIVE.TRANS64.RED.A1T0 RZ, [R0+URZ], RZ ;  /* 0x000000ff00ff79a7 */ /* 0x0001e6000810043f */
.L_x_33:
[----:B------:R-:W-:Y:S05]  /*9000*/  BSYNC B0 ;  /* 0x0000000000007941 */ /* 0x000fea0003800000 */
.L_x_32:
[----:B------:R-:W-:-:S06]  /*9010*/  UISETP.GT.U32.AND UP0, UPT, UR40, 0x1, UPT ;  /* 0x000000012800788c */ /* 0x000fcc000bf04070 */
[----:B------:R-:W-:-:S13]  /*9020*/  PLOP3.LUT P0, PT, PT, PT, UP0, 0x80, 0x0 ;  /* 0x000000000000781c */ /* 0x000fda0003f0f008 */
[----:B------:R-:W-:Y:S05]  /*9030*/  @P0 BRA `(.L_x_30) ;  /* 0x0000000000040947 */ /* 0x000fea0003800000 */
[----:B------:R-:W-:Y:S01]  /*9040*/  BPT.TRAP 0x1 ;  /* 0x000000040000795c */ /* 0x000fe20000300000 */
.L_x_30:
[----:B------:R-:W1:Y:S01]  /*9050*/  S2R R8, SR_TID.X ;  /* 0x0000000000087919 */ /* 0x000e620000002100 */
[----:B------:R-:W-:Y:S01]  /*9060*/  MOV R19, 0x6540 ;  /* 0x0000654000137802 */ /* 0x000fe20000000f00 */
[----:B------:R-:W-:Y:S02]  /*9070*/  UIMAD.WIDE UR6, UR41, 0x100, URZ ;  /* 0x00000100290678a5 */ /* 0x000fe4000f8e023f */
[----:B------:R-:W-:Y:S01]  /*9080*/  USHF.R.S32.HI UR10, URZ, 0x1f, UR43 ;  /* 0x0000001f3f0a7899 */ /* 0x000fe2000801142b */
[----:B------:R-:W-:Y:S01]  /*9090*/  ULDC.64 UR8, c[0x0][0x5d0] ;  /* 0x0001740000087ab9 */ /* 0x000fe20000000a00 */
[----:B------:R-:W-:Y:S02]  /*90a0*/  USHF.L.U32 UR41, UR41, 0x8, URZ ;  /* 0x0000000829297899 */ /* 0x000fe4000800063f */
[----:B------:R-:W-:Y:S02]  /*90b0*/  UIMAD UR4, UR10, UR8, URZ ;  /* 0x000000080a0472a4 */ /* 0x000fe4000f8e023f */
[----:B------:R-:W-:-:S02]  /*90c0*/  UIADD3 UR39, UR44, UR39, URZ ;  /* 0x000000272c277290 */ /* 0x000fc4000fffe03f */
[----:B------:R-:W-:Y:S02]  /*90d0*/  UIMAD UR4, UR43, UR9, UR4 ;  /* 0x000000092b0472a4 */ /* 0x000fe4000f8e0204 */
[----:B------:R-:W-:Y:S02]  /*90e0*/  UISETP.GT.U32.AND UP1, UPT, UR39, 0x2, UPT ;  /* 0x000000022700788c */ /* 0x000fe4000bf24070 */
[----:B------:R-:W-:Y:S02]  /*90f0*/  UISETP.GE.U32.AND UP2, UPT, UR44, 0x3, UPT ;  /* 0x000000032c00788c */ /* 0x000fe4000bf46070 */
[----:B------:R-:W-:Y:S01]  /*9100*/  UISETP.LT.U32.AND UP1, UPT, UR44, 0x3, UP1 ;  /* 0x000000032c00788c */ /* 0x000fe20008f21070 */
[--C-:B-1----:R-:W-:Y:S01]  /*9110*/  SHF.R.U32.HI R4, RZ, 0x7, R8.reuse ;  /* 0x00000007ff047819 */ /* 0x102fe20000011608 */
[----:B------:R-:W-:Y:S01]  /*9120*/  IMAD.SHL.U32 R18, R8, 0x2, RZ ;  /* 0x0000000208127824 */ /* 0x000fe200078e00ff */
[----:B------:R-:W-:Y:S02]  /*9130*/  SHF.R.U32.HI R5, RZ, 0x2, R8 ;  /* 0x00000002ff057819 */ /* 0x000fe40000011608 */
[----:B------:R-:W-:-:S02]  /*9140*/  LOP3.LUT R4, R4, 0x1, RZ, 0xc0, !PT ;  /* 0x0000000104047812 */ /* 0x000fc400078ec0ff */
[----:B------:R-:W-:Y:S02]  /*9150*/  LOP3.LUT R6, R8, 0x60, RZ, 0xc0, !PT ;  /* 0x0000006008067812 */ /* 0x000fe400078ec0ff */
[----:B------:R-:W-:Y:S01]  /*9160*/  LOP3.LUT R5, R5, 0x7, RZ, 0xc0, !PT ;  /* 0x0000000705057812 */ /* 0x000fe200078ec0ff */
[----:B------:R-:W-:Y:S01]  /*9170*/  IMAD.SHL.U32 R3, R4, 0x40, RZ ;  /* 0x0000004004037824 */ /* 0x000fe200078e00ff */
[----:B------:R-:W-:Y:S02]  /*9180*/  LOP3.LUT R18, R18, 0x6, RZ, 0xc0, !PT ;  /* 0x0000000612127812 */ /* 0x000fe400078ec0ff */
[----:B------:R-:W-:Y:S02]  /*9190*/  SHF.R.U32.HI R6, RZ, 0x1, R6 ;  /* 0x00000001ff067819 */ /* 0x000fe40000011606 */
[--C-:B------:R-:W-:Y:S02]  /*91a0*/  LOP3.LUT R3, R3, 0x40, R5.reuse, 0xe2, !PT ;  /* 0x0000004003037812 */ /* 0x100fe400078ee205 */
[----:B------:R-:W-:Y:S01]  /*91b0*/  PRMT R18, R18, R19, UR42 ;  /* 0x0000002a12127e16 */ /* 0x000fe20008000013 */
[----:B------:R-:W-:Y:S01]  /*91c0*/  USHF.L.U32 UR42, UR42, 0x8, URZ ;  /* 0x000000082a2a7899 */ /* 0x000fe2000800063f */
[----:B0-----:R-:W-:-:S02]  /*91d0*/  IADD3 R0, RZ, -R6, -R5 ;  /* 0x80000006ff007210 */ /* 0x001fc40007ffe805 */
[----:B------:R-:W-:Y:S01]  /*91e0*/  LOP3.LUT R3, R3, UR6, R6, 0xfe, !PT ;  /* 0x0000000603037c12 */ /* 0x000fe2000f8efe06 */
[----:B------:R-:W-:Y:S01]  /*91f0*/  IMAD.U32 R6, RZ, RZ, UR8 ;  /* 0x00000008ff067e24 */ /* 0x000fe2000f8e00ff */
[----:B------:R-:W-:Y:S01]  /*9200*/  SHF.R.S32.HI R19, RZ, 0x1f, R18 ;  /* 0x0000001fff137819 */ /* 0x000fe20000011412 */
[----:B------:R-:W-:Y:S01]  /*9210*/  ULDC UR8, c[0x0][0x284] ;  /* 0x0000a10000087ab9 */ /* 0x000fe20000000800 */
[----:B------:R-:W-:Y:S01]  /*9220*/  IMAD R0, R4, -0x40, R0 ;  /* 0xffffffc004007824 */ /* 0x000fe200078e0200 */
[----:B------:R-:W-:Y:S01]  /*9230*/  MOV R5, 0xfffffffe ;  /* 0xfffffffe00057802 */ /* 0x000fe20000000f00 */
[----:B------:R-:W-:Y:S02]  /*9240*/  IMAD.U32 R153, RZ, RZ, UR8 ;  /* 0x00000008ff997e24 */ /* 0x000fe4000f8e00ff */
[----:B------:R-:W-:-:S03]  /*9250*/  IMAD.WIDE.U32 R6, R6, UR43, R18 ;  /* 0x0000002b06067c25 */ /* 0x000fc6000f8e0012 */
[----:B------:R-:W-:Y:S01]  /*9260*/  IADD3 R153, R153, -UR41, R0 ;  /* 0x8000002999997c10 */ /* 0x000fe2000fffe000 */
[----:B------:R-:W-:Y:S01]  /*9270*/  VIADD R7, R7, UR4 ;  /* 0x0000000407077c36 */ /* 0x000fe20008000000 */
[----:B------:R-:W-:Y:S01]  /*9280*/  ULDC UR4, c[0x0][0x288] ;  /* 0x0000a20000047ab9 */ /* 0x000fe20000000800 */
[----:B------:R-:W-:Y:S01]  /*9290*/  LOP3.LUT R0, R8, 0x3, RZ, 0xc0, !PT ;  /* 0x0000000308007812 */ /* 0x000fe200078ec0ff */
[----:B------:R-:W-:-:S04]  /*92a0*/  UISETP.GE.AND UP0, UPT, UR42, UR4, UPT ;  /* 0x000000042a00728c */ /* 0x000fc8000bf06270 */
[----:B------:R-:W-:Y:S01]  /*92b0*/  UISETP.GE.OR UP0, UPT, UR41, UR8, UP0 ;  /* 0x000000082900728c */ /* 0x000fe20008706670 */
[----:B------:R-:W-:Y:S01]  /*92c0*/  IMAD R0, R0, R5, UR4 ;  /* 0x0000000400007e24 */ /* 0x000fe2000f8e0205 */
[----:B------:R-:W-:Y:S02]  /*92d0*/  UIMAD.WIDE.U32 UR4, UR39, -0x55555555, URZ ;  /* 0xaaaaaaab270478a5 */ /* 0x000fe4000f8e003f */
[----:B------:R-:W-:Y:S01]  /*92e0*/  USEL UR8, URZ, 0x1, !UP1 ;  /* 0x000000013f087887 */ /* 0x000fe2000c800000 */
[----:B------:R-:W-:Y:S01]  /*92f0*/  VIADD R0, R0, -UR42 ;  /* 0x8000002a00007c36 */ /* 0x000fe20008000000 */
[----:B------:R-:W-:Y:S01]  /*9300*/  PLOP3.LUT P0, PT, PT, PT, UP0, 0x80, 0x0 ;  /* 0x000000000000781c */ /* 0x000fe20003f0f008 */
[----:B------:R-:W-:Y:S02]  /*9310*/  USHF.R.U32.HI UR4, URZ, 0x1, UR5 ;  /* 0x000000013f047899 */ /* 0x000fe40008011605 */
[----:B------:R-:W-:Y:S02]  /*9320*/  ULOP3.LUT UR38, UR38, UR8, URZ, 0x3c, !UPT ;  /* 0x0000000826267292 */ /* 0x000fe4000f8e3c3f */
[----:B------:R-:W-:-:S02]  /*9330*/  UIMAD UR39, UR4, -0x3, UR39 ;  /* 0xfffffffd042778a4 */ /* 0x000fc4000f8e0227 */
[----:B------:R-:W-:Y:S01]  /*9340*/  @UP2 ULOP3.LUT UR38, UR38, 0x1, UR4, 0x78, !UPT ;  /* 0x0000000126262892 */ /* 0x000fe2000f8e7804 */
[----:B------:R-:W-:-:S05]  /*9350*/  UMOV UR41, 0xffffffff ;  /* 0xffffffff00297882 */ /* 0x000fca0000000000 */
[----:B------:R-:W-:Y:S06]  /*9360*/  @P0 BRA `(.L_x_34) ;  /* 0x0000010c00e80947 */ /* 0x000fec0003800000 */
[----:B------:R-:W-:Y:S01]  /*9370*/  FSETP.NEU.AND P0, PT, R16, RZ, PT ;  /* 0x000000ff1000720b */ /* 0x000fe20003f0d000 */
[----:B------:R-:W-:Y:S01]  /*9380*/  ULDC.64 UR8, c[0x0][0x5c8] ;  /* 0x0001720000087ab9 */ /* 0x000fe20000000a00 */
[----:B------:R-:W-:Y:S01]  /*9390*/  ISETP.GT.AND P3, PT, R153, RZ, PT ;  /* 0x000000ff9900720c */ /* 0x000fe20003f64270 */
[----:B------:R-:W-:Y:S01]  /*93a0*/  UIMAD UR4, UR7, UR8, URZ ;  /* 0x00000008070472a4 */ /* 0x000fe2000f8e023f */
[----:B------:R-:W-:Y:S01]  /*93b0*/  IMAD.U32 R10, RZ, RZ, UR9 ;  /* 0x00000009ff0a7e24 */ /* 0x000fe2000f8e00ff */
[----:B------:R-:W-:Y:S01]  /*93c0*/  BSSY B0, `(.L_x_34) ;  /* 0x00010f4000007945 */ /* 0x000fe20003800000 */
[----:B------:R-:W-:Y:S01]  /*93d0*/  IMAD.WIDE.U32 R6, R3, UR8, R6 ;  /* 0x0000000803067c25 */ /* 0x000fe2000f8e0006 */
[----:B------:R-:W-:-:S03]  /*93e0*/  ISETP.GT.AND P1, PT, R0, RZ, P3 ;  /* 0x000000ff0000720c */ /* 0x000fc60001f24270 */
[----:B------:R-:W-:-:S04]  /*93f0*/  IMAD R10, R3, R10, UR4 ;  /* 0x00000004030a7e24 */ /* 0x000fc8000f8e020a */
[----:B------:R-:W-:Y:S01]  /*9400*/  IMAD.IADD R10, R7, 0x1, R10 ;  /* 0x00000001070a7824 */ /* 0x000fe200078e020a */
[----:B------:R-:W-:Y:S06]  /*9410*/  @!P0 BRA `(.L_x_35) ;  /* 0x000000b800108947 */ /* 0x000fec0003800000 */
[----:B------:R-:W0:Y:S01]  /*9420*/  LDC.64 R22, c[0x0][0x5b8] ;  /* 0x00016e00ff167b82 */ /* 0x000e220000000a00 */
[----:B------:R-:W2:Y:S01]  /*9430*/  LDL.LU R11, [R1] ;  /* 0x00000000010b7983 */ /* 0x000ea20000300800 */
[----:B------:R-:W-:-:S06]  /*9440*/  ULDC.64 UR4, c[0x0][0x5c0] ;  /* 0x0001700000047ab9 */ /* 0x000fcc0000000a00 */
[----:B------:R-:W1:Y:S08]  /*9450*/  LDC.64 R14, c[0x0][0x5b0] ;  /* 0x00016c00ff0e7b82 */ /* 0x000e700000000a00 */
[----:B------:R-:W3:Y:S01]  /*9460*/  LDC.64 R12, c[0x0][0x5a8] ;  /* 0x00016a00ff0c7b82 */ /* 0x000ee20000000a00 */
[C---:B0-----:R-:W-:Y:S02]  /*9470*/  IMAD R159, R22.reuse, UR10, RZ ;  /* 0x0000000a169f7c24 */ /* 0x041fe4000f8e02ff */
[----:B------:R-:W-:-:S04]  /*9480*/  IMAD.WIDE.U32 R154, R22, UR43, R18 ;  /* 0x0000002b169a7c25 */ /* 0x000fc8000f8e0012 */
[----:B------:R-:W-:Y:S02]  /*9490*/  IMAD R159, R23, UR43, R159 ;  /* 0x0000002b179f7c24 */ /* 0x000fe4000f8e029f */
[----:B-1----:R-:W-:Y:S02]  /*94a0*/  IMAD R158, R14, UR7, RZ ;  /* 0x000000070e9e7c24 */ /* 0x002fe4000f8e02ff */
[----:B------:R-:W-:Y:S01]  /*94b0*/  IMAD.MOV.U32 R20, RZ, RZ, R154 ;  /* 0x000000ffff147224 */ /* 0x000fe200078e009a */
[----:B------:R-:W-:Y:S01]  /*94c0*/  IADD3 R21, R155, R159, RZ ;  /* 0x0000009f9b157210 */ /* 0x000fe20007ffe0ff */
[C---:B------:R-:W-:Y:S02]  /*94d0*/  IMAD R158, R3.reuse, R15, R158 ;  /* 0x0000000f039e7224 */ /* 0x040fe400078e029e */
[----:B------:R-:W-:-:S04]  /*94e0*/  IMAD.WIDE.U32 R4, R3, R14, R20 ;  /* 0x0000000e03047225 */ /* 0x000fc800078e0014 */
[----:B------:R-:W-:Y:S01]  /*94f0*/  IMAD.IADD R5, R5, 0x1, R158 ;  /* 0x0000000105057824 */ /* 0x000fe200078e029e */
[----:B---3--:R-:W-:-:S04]  /*9500*/  LEA R8, P0, R4, R12, 0x1 ;  /* 0x0000000c04087211 */ /* 0x008fc800078008ff */
[----:B------:R-:W-:-:S05]  /*9510*/  LEA.HI.X R9, R4, R13, R5, 0x1, P0 ;  /* 0x0000000d04097211 */ /* 0x000fca00000f0c05 */
[----:B------:R-:W3:Y:S01]  /*9520*/  @P1 LDG.E.LTC128B.U16 R23, desc[UR36][R8.64] ;  /* 0x0000002408171981 */ /* 0x000ee2000c1e1520 */
[----:B------:R-:W-:Y:S01]  /*9530*/  BSSY B1, `(.L_x_36) ;  /* 0x0000011000017945 */ /* 0x000fe20003800000 */
[----:B---3--:R-:W-:-:S04]  /*9540*/  IMAD.U32 R4, R23, 0x10000, RZ ;  /* 0x0001000017047824 */ /* 0x008fc800078e00ff */
[----:B------:R-:W-:-:S04]  /*9550*/  FMUL R4, R4, R16 ;  /* 0x0000001004047220 */ /* 0x000fc80000400000 */
[----:B--2---:R-:W-:Y:S01]  /*9560*/  FFMA R7, R11, R2, R4 ;  /* 0x000000020b077223 */ /* 0x004fe20000000004 */
[----:B------:R-:W-:-:S04]  /*9570*/  LEA R4, P0, R6, UR4, 0x1 ;  /* 0x0000000406047c11 */ /* 0x000fc8000f8008ff */
[----:B------:R-:W-:Y:S02]  /*9580*/  LEA.HI.X R5, R6, UR5, R10, 0x1, P0 ;  /* 0x0000000506057c11 */ /* 0x000fe400080f0c0a */
[----:B------:R-:W-:-:S05]  /*9590*/  F2FP.BF16.F32.PACK_AB R6, RZ, R7 ;  /* 0x00000007ff06723e */ /* 0x000fca00000010ff */
[----:B------:R0:W-:Y:S02]  /*95a0*/  @P1 STG.E.U16 desc[UR36][R4.64], R6 ;  /* 0x0000000604001986 */ /* 0x0001e4000c101524 */
[----:B0-----:R-:W-:-:S05]  /*95b0*/  IMAD.WIDE.U32 R6, R3, R14, R18 ;  /* 0x0000000e03067225 */ /* 0x001fca00078e0012 */
[----:B------:R-:W-:-:S03]  /*95c0*/  IADD3 R7, R158, R7, RZ ;  /* 0x000000079e077210 */ /* 0x000fc60007ffe0ff */
[----:B------:R-:W-:-:S04]  /*95d0*/  IMAD.WIDE.U32 R6, R22, UR43, R6 ;  /* 0x0000002b16067c25 */ /* 0x000fc8000f8e0006 */
[----:B------:R-:W-:Y:S01]  /*95e0*/  IMAD.IADD R7, R159, 0x1, R7 ;  /* 0x000000019f077824 */ /* 0x000fe200078e0207 */
[----:B------:R-:W-:-:S04]  /*95f0*/  LEA R10, P0, R6, R12, 0x1 ;  /* 0x0000000c060a7211 */ /* 0x000fc800078008ff */
[----:B------:R-:W-:Y:S02]  /*9600*/  LEA.HI.X R11, R6, R13, R7, 0x1, P0 ;  /* 0x0000000d060b7211 */ /* 0x000fe400000f0c07 */
[----:B------:R-:W-:-:S13]  /*9610*/  ISETP.GT.AND P0, PT, R0, 0x1, P3 ;  /* 0x000000010000780c */ /* 0x000fda0001f04270 */
[----:B------:R-:W-:Y:S05]  /*9620*/  @!P0 BRA `(.L_x_37) ;  /* 0x0000000000048947 */ /* 0x000fea0003800000 */
[----:B------:R0:W5:Y:S02]  /*9630*/  LDG.E.LTC128B.U16 R23, desc[UR36][R10.64+0x2] ;  /* 0x000002240a177981 */ /* 0x000164000c1e1520 */
.L_x_37:
[----:B------:R-:W-:Y:S05]  /*9640*/  BSYNC B1 ;  /* 0x0000000000017941 */ /* 0x000fea0003800000 */
.L_x_36:
[----:B------:R-:W2:Y:S01]  /*9650*/  LDL.LU R7, [R1+0x4] ;  /* 0x0000040001077983 */ /* 0x000ea20000300800 */
[----:B-----5:R-:W-:Y:S01]  /*9660*/  IMAD.U32 R6, R23, 0x10000, RZ ;  /* 0x0001000017067824 */ /* 0x020fe200078e00ff */
[C---:B------:R-:W-:Y:S01]  /*9670*/  SHF.L.U64.HI R157, R14.reuse, 0x3, R15 ;  /* 0x000000030e9d7819 */ /* 0x040fe2000001020f */
[----:B------:R-:W-:Y:S01]  /*9680*/  IMAD.SHL.U32 R156, R14, 0x8, RZ ;  /* 0x000000080e9c7824 */ /* 0x000fe200078e00ff */
[----:B------:R-:W3:Y:S01]  /*9690*/  LDL.LU R160, [R1+0x8] ;  /* 0x0000080001a07983 */ /* 0x000ee20000300800 */
[----:B------:R-:W-:-:S04]  /*96a0*/  FMUL R6, R6, R16 ;  /* 0x0000001006067220 */ /* 0x000fc80000400000 */
[----:B--2---:R-:W-:-:S05]  /*96b0*/  FFMA R6, R7, R2, R6 ;  /* 0x0000000207067223 */ /* 0x004fca0000000006 */
[----:B------:R-:W-:-:S05]  /*96c0*/  F2FP.BF16.F32.PACK_AB R6, RZ, R6 ;  /* 0x00000006ff06723e */ /* 0x000fca00000010ff */
[----:B------:R1:W-:Y:S01]  /*96d0*/  @P0 STG.E.U16 desc[UR36][R4.64+0x2], R6 ;  /* 0x0000020604000986 */ /* 0x0003e2000c101524 */
[----:B------:R-:W-:-:S04]  /*96e0*/  ISETP.GT.AND P0, PT, R153, 0x8, PT ;  /* 0x000000089900780c */ /* 0x000fc80003f04270 */
[----:B------:R-:W-:Y:S01]  /*96f0*/  ISETP.GT.AND P1, PT, R0, RZ, P0 ;  /* 0x000000ff0000720c */ /* 0x000fe20000724270 */
[----:B-1----:R-:W-:-:S05]  /*9700*/  IMAD.WIDE.U32 R6, R3, R14, R156 ;  /* 0x0000000e03067225 */ /* 0x002fca00078e009c */
[----:B------:R-:W-:Y:S02]  /*9710*/  IADD3 R158, R158, R7, RZ ;  /* 0x000000079e9e7210 */ /* 0x000fe40007ffe0ff */
[----:B------:R-:W-:-:S05]  /*9720*/  IADD3 R7, P2, R154, R6, RZ ;  /* 0x000000069a077210 */ /* 0x000fca0007f5e0ff */
[----:B------:R-:W-:Y:S01]  /*9730*/  IMAD.X R9, R158, 0x1, R21, P2 ;  /* 0x000000019e097824 */ /* 0x000fe200010e0615 */
[----:B------:R-:W-:-:S04]  /*9740*/  LEA R8, P2, R7, R12, 0x1 ;  /* 0x0000000c07087211 */ /* 0x000fc800078408ff */
[----:B------:R-:W-:-:S05]  /*9750*/  LEA.HI.X R9, R7, R13, R9, 0x1, P2 ;  /* 0x0000000d07097211 */ /* 0x000fca00010f0c09 */
[----:B------:R1:W2:Y:S01]  /*9760*/  @P1 LDG.E.LTC128B.U16 R23, desc[UR36][R8.64] ;  /* 0x0000002408171981 */ /* 0x0002a2000c1e1520 */
[----:B------:R-:W-:Y:S01]  /*9770*/  IADD3 R6, P2, R18, R6, RZ ;  /* 0x0000000612067210 */ /* 0x000fe20007f5e0ff */
[----:B------:R-:W-:Y:S01]  /*9780*/  BSSY B1, `(.L_x_38) ;  /* 0x0000016000017945 */ /* 0x000fe20003800000 */
[----:B------:R-:W-:-:S03]  /*9790*/  ISETP.GT.AND P4, PT, R0, 0x1, P0 ;  /* 0x000000010000780c */ /* 0x000fc60000784270 */
[----:B------:R-:W-:Y:S02]  /*97a0*/  IMAD.X R7, R19, 0x1, R158, P2 ;  /* 0x0000000113077824 */ /* 0x000fe400010e069e */
[----:B------:R-:W-:Y:S02]  /*97b0*/  IMAD.U32 R158, RZ, RZ, UR9 ;  /* 0x00000009ff9e7e24 */ /* 0x000fe4000f8e00ff */
[----:B------:R-:W-:-:S04]  /*97c0*/  IMAD.WIDE.U32 R6, R22, UR43, R6 ;  /* 0x0000002b16067c25 */ /* 0x000fc8000f8e0006 */
[----:B------:R-:W-:Y:S01]  /*97d0*/  IMAD.IADD R7, R159, 0x1, R7 ;  /* 0x000000019f077824 */ /* 0x000fe200078e0207 */
[----:B-1----:R-:W-:-:S04]  /*97e0*/  LEA R8, P2, R6, R12, 0x1 ;  /* 0x0000000c06087211 */ /* 0x002fc800078408ff */
[----:B------:R-:W-:Y:S02]  /*97f0*/  LEA.HI.X R9, R6, R13, R7, 0x1, P2 ;  /* 0x0000000d06097211 */ /* 0x000fe400010f0c07 */
[----:B--2---:R-:W-:-:S05]  /*9800*/  SHF.L.U32 R6, R23, 0x10, RZ ;  /* 0x0000001017067819 */ /* 0x004fca00000006ff */
[----:B------:R-:W-:-:S04]  /*9810*/  FMUL R6, R6, R16 ;  /* 0x0000001006067220 */ /* 0x000fc80000400000 */
[----:B---3--:R-:W-:Y:S01]  /*9820*/  FFMA R7, R160, R2, R6 ;  /* 0x00000002a0077223 */ /* 0x008fe20000000006 */
[----:B------:R-:W-:Y:S02]  /*9830*/  IMAD.U32 R160, RZ, RZ, UR8 ;  /* 0x00000008ffa07e24 */ /* 0x000fe4000f8e00ff */
[----:B------:R-:W-:Y:S02]  /*9840*/  IMAD.U32 R6, RZ, RZ, UR8 ;  /* 0x00000008ff067e24 */ /* 0x000fe4000f8e00ff */
[----:B------:R-:W-:Y:S02]  /*9850*/  F2FP.BF16.F32.PACK_AB R7, RZ, R7 ;  /* 0x00000007ff07723e */ /* 0x000fe400000010ff */
[----:B------:R-:W-:Y:S02]  /*9860*/  SHF.L.U32 R160, R160, 0x4, RZ ;  /* 0x00000004a0a07819 */ /* 0x000fe400000006ff */
[----:B------:R-:W-:Y:S02]  /*9870*/  SHF.L.U64.HI R158, R6, 0x4, R158 ;  /* 0x00000004069e7819 */ /* 0x000fe4000001029e */
[----:B------:R-:W-:-:S02]  /*9880*/  IADD3 R6, P2, R160, R4, RZ ;  /* 0x00000004a0067210 */ /* 0x000fc40007f5e0ff */
[----:B------:R-:W-:-:S03]  /*9890*/  PRMT R161, R7, 0x7610, R161 ;  /* 0x0000761007a17816 */ /* 0x000fc600000000a1 */
[----:B------:R-:W-:-:S05]  /*98a0*/  IMAD.X R7, R158, 0x1, R5, P2 ;  /* 0x000000019e077824 */ /* 0x000fca00010e0605 */
[----:B------:R1:W-:Y:S01]  /*98b0*/  @P1 STG.E.U16 desc[UR36][R6.64], R161 ;  /* 0x000000a106001986 */ /* 0x0003e2000c101524 */
[----:B------:R-:W-:Y:S05]  /*98c0*/  @!P4 BRA `(.L_x_39) ;  /* 0x000000000004c947 */ /* 0x000fea0003800000 */
[----:B------:R2:W5:Y:S02]  /*98d0*/  LDG.E.LTC128B.U16 R23, desc[UR36][R8.64+0x2] ;  /* 0x0000022408177981 */ /* 0x000564000c1e1520 */
.L_x_39:
[----:B------:R-:W-:Y:S05]  /*98e0*/  BSYNC B1 ;  /* 0x0000000000017941 */ /* 0x000fea0003800000 */
.L_x_38:
[----:B------:R-:W3:Y:S01]  /*98f0*/  LDL.LU R162, [R1+0xc] ;  /* 0x00000c0001a27983 */ /* 0x000ee20000300800 */
[----:B-1---5:R-:W-:Y:S01]  /*9900*/  IMAD.U32 R161, R23, 0x10000, RZ ;  /* 0x0001000017a17824 */ /* 0x022fe200078e00ff */
[----:B------:R-:W-:Y:S01]  /*9910*/  ISETP.GT.AND P1, PT, R0, 0x8, P3 ;  /* 0x000000080000780c */ /* 0x000fe20001f24270 */
[----:B------:R-:W-:Y:S02]  /*9920*/  BSSY B1, `(.L_x_40) ;  /* 0x0000007000017945 */ /* 0x000fe40003800000 */
[----:B------:R-:W-:-:S04]  /*9930*/  FMUL R161, R161, R16 ;  /* 0x00000010a1a17220 */ /* 0x000fc80000400000 */
[----:B---3--:R-:W-:-:S05]  /*9940*/  FFMA R161, R162, R2, R161 ;  /* 0x00000002a2a17223 */ /* 0x008fca00000000a1 */
[----:B------:R-:W-:-:S05]  /*9950*/  F2FP.BF16.F32.PACK_AB R161, RZ, R161 ;  /* 0x000000a1ffa1723e */ /* 0x000fca00000010ff */
[----:B------:R1:W-:Y:S01]  /*9960*/  @P4 STG.E.U16 desc[UR36][R6.64+0x2], R161 ;  /* 0x000002a106004986 */ /* 0x0003e2000c101524 */
[----:B------:R-:W-:Y:S05]  /*9970*/  @!P1 BRA `(.L_x_41) ;  /* 0x0000000000049947 */ /* 0x000fea0003800000 */
[----:B------:R3:W5:Y:S02]  /*9980*/  LDG.E.LTC128B.U16 R23, desc[UR36][R10.64+0x10] ;  /* 0x000010240a177981 */ /* 0x000764000c1e1520 */
.L_x_41:
[----:B------:R-:W-:Y:S05]  /*9990*/  BSYNC B1 ;  /* 0x0000000000017941 */ /* 0x000fea0003800000 */
.L_x_40:
[----:B------:R-:W4:Y:S01]  /*99a0*/  LDL.LU R162, [R1+0x10] ;  /* 0x0000100001a27983 */ /* 0x000f220000300800 */
[----:B-1---5:R-:W-:Y:S01]  /*99b0*/  IMAD.U32 R161, R23, 0x10000, RZ ;  /* 0x0001000017a17824 */ /* 0x022fe200078e00ff */
[----:B------:R-:W-:Y:S01]  /*99c0*/  ISETP.GT.AND P2, PT, R0, 0x9, P3 ;  /* 0x000000090000780c */ /* 0x000fe20001f44270 */
[----:B------:R-:W-:Y:S02]  /*99d0*/  BSSY B1, `(.L_x_42) ;  /* 0x0000007000017945 */ /* 0x000fe40003800000 */
[----:B------:R-:W-:-:S04]  /*99e0*/  FMUL R161, R161, R16 ;  /* 0x00000010a1a17220 */ /* 0x000fc80000400000 */
[----:B----4-:R-:W-:-:S05]  /*99f0*/  FFMA R161, R162, R2, R161 ;  /* 0x00000002a2a17223 */ /* 0x010fca00000000a1 */
[----:B------:R-:W-:-:S05]  /*9a00*/  F2FP.BF16.F32.PACK_AB R161, RZ, R161 ;  /* 0x000000a1ffa1723e */ /* 0x000fca00000010ff */
[----:B------:R1:W-:Y:S01]  /*9a10*/  @P1 STG.E.U16 desc[UR36][R4.64+0x10], R161 ;  /* 0x000010a104001986 */ /* 0x0003e2000c101524 */
[----:B------:R-:W-:Y:S05]  /*9a20*/  @!P2 BRA `(.L_x_43) ;  /* 0x000000000004a947 */ /* 0x000fea0003800000 */
[----:B------:R4:W5:Y:S02]  /*9a30*/  LDG.E.LTC128B.U16 R23, desc[UR36][R10.64+0x12] ;  /* 0x000012240a177981 */ /* 0x000964000c1e1520 */
.L_x_43:
[----:B------:R-:W-:Y:S05]  /*9a40*/  BSYNC B1 ;  /* 0x0000000000017941 */ /* 0x000fea0003800000 */
.L_x_42:
[----:B------:R-:W2:Y:S01]  /*9a50*/  LDL.LU R162, [R1+0x14] ;  /* 0x0000140001a27983 */ /* 0x000ea20000300800 */
[----:B-1---5:R-:W-:Y:S01]  /*9a60*/  SHF.L.U32 R161, R23, 0x10, RZ ;  /* 0x0000001017a17819 */ /* 0x022fe200000006ff */
[----:B------:R-:W-:Y:S01]  /*9a70*/  BSSY B1, `(.L_x_44) ;  /* 0x0000008000017945 */ /* 0x000fe20003800000 */
[----:B------:R-:W-:-:S03]  /*9a80*/  ISETP.GT.AND P1, PT, R0, 0x8, P0 ;  /* 0x000000080000780c */ /* 0x000fc60000724270 */
[----:B------:R-:W-:-:S04]  /*9a90*/  FMUL R161, R161, R16 ;  /* 0x00000010a1a17220 */ /* 0x000fc80000400000 */
[----:B--2---:R-:W-:-:S05]  /*9aa0*/  FFMA R161, R162, R2, R161 ;  /* 0x00000002a2a17223 */ /* 0x004fca00000000a1 */
[----:B------:R-:W-:-:S05]  /*9ab0*/  F2FP.BF16.F32.PACK_AB R161, RZ, R161 ;  /* 0x000000a1ffa1723e */ /* 0x000fca00000010ff */
[----:B------:R1:W-:Y:S01]  /*9ac0*/  @P2 STG.E.U16 desc[UR36][R4.64+0x12], R161 ;  /* 0x000012a104002986 */ /* 0x0003e2000c101524 */
[----:B------:R-:W-:Y:S05]  /*9ad0*/  @!P1 BRA `(.L_x_45) ;  /* 0x0000000000049947 */ /* 0x000fea0003800000 */
[----:B------:R2:W5:Y:S02]  /*9ae0*/  LDG.E.LTC128B.U16 R23, desc[UR36][R8.64+0x10] ;  /* 0x0000102408177981 */ /* 0x000564000c1e1520 */
.L_x_45:
[----:B------:R-:W-:Y:S05]  /*9af0*/  BSYNC B1 ;  /* 0x0000000000017941 */ /* 0x000fea0003800000 */
.L_x_44:
        /* <DEDUP_REMOVED lines=10> */
.L_x_47:
[----:B------:R-:W-:Y:S05]  /*9ba0*/  BSYNC B1 ;  /* 0x0000000000017941 */ /* 0x000fea0003800000 */
.L_x_46:
[----:B------:R-:W2:Y:S01]  /*9bb0*/  LDL.LU R162, [R1+0x1c] ;  /* 0x00001c0001a27983 */ /* 0x000ea20000300800 */
[----:B-1---5:R-:W-:Y:S01]  /*9bc0*/  IMAD.U32 R161, R23, 0x10000, RZ ;  /* 0x0001000017a17824 */ /* 0x022fe200078e00ff */
[----:B------:R-:W-:Y:S01]  /*9bd0*/  ISETP.GT.AND P1, PT, R0, 0x10, P3 ;  /* 0x000000100000780c */ /* 0x000fe20001f24270 */
[----:B------:R-:W-:Y:S02]  /*9be0*/  BSSY B1, `(.L_x_48) ;  /* 0x0000007000017945 */ /* 0x000fe40003800000 */
[----:B------:R-:W-:-:S04]  /*9bf0*/  FMUL R161, R161, R16 ;  /* 0x00000010a1a17220 */ /* 0x000fc80000400000 */
[----:B--2---:R-:W-:-:S05]  /*9c00*/  FFMA R161, R162, R2, R161 ;  /* 0x00000002a2a17223 */ /* 0x004fca00000000a1 */
[----:B------:R-:W-:-:S05]  /*9c10*/  F2FP.BF16.F32.PACK_AB R161, RZ, R161 ;  /* 0x000000a1ffa1723e */ /* 0x000fca00000010ff */
[----:B------:R1:W-:Y:S01]  /*9c20*/  @P2 STG.E.U16 desc[UR36][R6.64+0x12], R161 ;  /* 0x000012a106002986 */ /* 0x0003e2000c101524 */
[----:B------:R-:W-:Y:S05]  /*9c30*/  @!P1 BRA `(.L_x_49) ;  /* 0x0000000000049947 */ /* 0x000fea0003800000 */
[----:B------:R2:W5:Y:S02]  /*9c40*/  LDG.E.LTC128B.U16 R23, desc[UR36][R10.64+0x20] ;  /* 0x000020240a177981 */ /* 0x000564000c1e1520 */
.L_x_49:
[----:B------:R-:W-:Y:S05]  /*9c50*/  BSYNC B1 ;  /* 0x0000000000017941 */ /* 0x000fea0003800000 */
.L_x_48:
        /* <DEDUP_REMOVED lines=10> */
.L_x_51:
[----:B------:R-:W-:Y:S05]  /*9d00*/  BSYNC B1 ;  /* 0x0000000000017941 */ /* 0x000fea0003800000 */
.L_x_50:
        /* <DEDUP_REMOVED lines=10> */
.L_x_53:
[----:B------:R-:W-:Y:S05]  /*9db0*/  BSYNC B1 ;  /* 0x0000000000017941 */ /* 0x000fea0003800000 */
.L_x_52:
        /* <DEDUP_REMOVED lines=10> */
.L_x_55:
[----:B------:R-:W-:Y:S05]  /*9e60*/  BSYNC B1 ;  /* 0x0000000000017941 */ /* 0x000fea0003800000 */
.L_x_54:
        /* <DEDUP_REMOVED lines=10> */
.L_x_57:
[----:B------:R-:W-:Y:S05]  /*9f10*/  BSYNC B1 ;  /* 0x0000000000017941 */ /* 0x000fea0003800000 */
.L_x_56:
        /* <DEDUP_REMOVED lines=10> */
.L_x_59:
[----:B------:R-:W-:Y:S05]  /*9fc0*/  BSYNC B1 ;  /* 0x0000000000017941 */ /* 0x000fea0003800000 */
.L_x_58:
        /* <DEDUP_REMOVED lines=10> */
.L_x_61:
[----:B------:R-:W-:Y:S05]  /*a070*/  BSYNC B1 ;  /* 0x0000000000017941 */ /* 0x000fea0003800000 */
.L_x_60:
        /* <DEDUP_REMOVED lines=10> */
.L_x_63:
[----:B------:R-:W-:Y:S05]  /*a120*/  BSYNC B1 ;  /* 0x0000000000017941 */ /* 0x000fea0003800000 */
.L_x_62:
        /* <DEDUP_REMOVED lines=10> */
.L_x_65:
[----:B------:R-:W-:Y:S05]  /*a1d0*/  BSYNC B1 ;  /* 0x0000000000017941 */ /* 0x000fea0003800000 */
.L_x_64:
        /* <DEDUP_REMOVED lines=10> */
.L_x_67:
[----:B------:R-:W-:Y:S05]  /*a280*/  BSYNC B1 ;  /* 0x0000000000017941 */ /* 0x000fea0003800000 */
.L_x_66:
        /* <DEDUP_REMOVED lines=10> */
.L_x_69:
[----:B------:R-:W-:Y:S05]  /*a330*/  BSYNC B1 ;  /* 0x0000000000017941 */ /* 0x000fea0003800000 */
.L_x_68:
        /* <DEDUP_REMOVED lines=10> */
.L_x_71:
[----:B------:R-:W-:Y:S05]  /*a3e0*/  BSYNC B1 ;  /* 0x0000000000017941 */ /* 0x000fea0003800000 */
.L_x_70:
        /* <DEDUP_REMOVED lines=10> */
.L_x_73:
[----:B------:R-:W-:Y:S05]  /*a490*/  BSYNC B1 ;  /* 0x0000000000017941 */ /* 0x000fea0003800000 */
.L_x_72:
        /* <DEDUP_REMOVED lines=10> */
.L_x_75:
[----:B------:R-:W-:Y:S05]  /*a540*/  BSYNC B1 ;  /* 0x0000000000017941 */ /* 0x000fea0003800000 */
.L_x_74:
        /* <DEDUP_REMOVED lines=10> */
.L_x_77:
[----:B------:R-:W-:Y:S05]  /*a5f0*/  BSYNC B1 ;  /* 0x0000000000017941 */ /* 0x000fea0003800000 */
.L_x_76:
        /* <DEDUP_REMOVED lines=10> */
.L_x_79:
[----:B------:R-:W-:Y:S05]  /*a6a0*/  BSYNC B1 ;  /* 0x0000000000017941 */ /* 0x000fea0003800000 */
.L_x_78:
        /* <DEDUP_REMOVED lines=10> */
.L_x_81:
[----:B------:R-:W-:Y:S05]  /*a750*/  BSYNC B1 ;  /* 0x0000000000017941 */ /* 0x000fea0003800000 */
.L_x_80:
        /* <DEDUP_REMOVED lines=10> */
.L_x_83:
[----:B------:R-:W-:Y:S05]  /*a800*/  BSYNC B1 ;  /* 0x0000000000017941 */ /* 0x000fea0003800000 */
.L_x_82:
        /* <DEDUP_REMOVED lines=10> */
.L_x_85:
[----:B------:R-:W-:Y:S05]  /*a8b0*/  BSYNC B1 ;  /* 0x0000000000017941 */ /* 0x000fea0003800000 */
.L_x_84:
        /* <DEDUP_REMOVED lines=10> */
.L_x_87:
[----:B------:R-:W-:Y:S05]  /*a960*/  BSYNC B1 ;  /* 0x0000000000017941 */ /* 0x000fea0003800000 */
.L_x_86:
        /* <DEDUP_REMOVED lines=10> */
.L_x_89:
[----:B------:R-:W-:Y:S05]  /*aa10*/  BSYNC B1 ;  /* 0x0000000000017941 */ /* 0x000fea0003800000 */
.L_x_88:
        /* <DEDUP_REMOVED lines=10> */
.L_x_91:
[----:B------:R-:W-:Y:S05]  /*aac0*/  BSYNC B1 ;  /* 0x0000000000017941 */ /* 0x000fea0003800000 */
.L_x_90:
        /* <DEDUP_REMOVED lines=10> */
.L_x_93:
[----:B------:R-:W-:Y:S05]  /*ab70*/  BSYNC B1 ;  /* 0x0000000000017941 */ /* 0x000fea0003800000 */
.L_x_92:
        /* <DEDUP_REMOVED lines=10> */
.L_x_95:
[----:B------:R-:W-:Y:S05]  /*ac20*/  BSYNC B1 ;  /* 0x0000000000017941 */ /* 0x000fea0003800000 */
.L_x_94:
        /* <DEDUP_REMOVED lines=10> */
.L_x_97:
[----:B------:R-:W-:Y:S05]  /*acd0*/  BSYNC B1 ;  /* 0x0000000000017941 */ /* 0x000fea0003800000 */
.L_x_96:
        /* <DEDUP_REMOVED lines=10> */
.L_x_99:
[----:B------:R-:W-:Y:S05]  /*ad80*/  BSYNC B1 ;  /* 0x0000000000017941 */ /* 0x000fea0003800000 */
.L_x_98:
        /* <DEDUP_REMOVED lines=10> */
.L_x_101:
[----:B------:R-:W-:Y:S05]  /*ae30*/  BSYNC B1 ;  /* 0x0000000000017941 */ /* 0x000fea0003800000 */
.L_x_100:
        /* <DEDUP_REMOVED lines=10> */
.L_x_103:
[----:B------:R-:W-:Y:S05]  /*aee0*/  BSYNC B1 ;  /* 0x0000000000017941 */ /* 0x000fea0003800000 */
.L_x_102:
        /* <DEDUP_REMOVED lines=10> */
.L_x_105:
[----:B------:R-:W-:Y:S05]  /*af90*/  BSYNC B1 ;  /* 0x0000000000017941 */ /* 0x000fea0003800000 */
.L_x_104:
        /* <DEDUP_REMOVED lines=10> */
.L_x_107:
[----:B------:R-:W-:Y:S05]  /*b040*/  BSYNC B1 ;  /* 0x0000000000017941 */ /* 0x000fea0003800000 */
.L_x_106:
        /* <DEDUP_REMOVED lines=10> */
.L_x_109:
[----:B------:R-:W-:Y:S05]  /*b0f0*/  BSYNC B1 ;  /* 0x0000000000017941 */ /* 0x000fea0003800000 */
.L_x_108:
        /* <DEDUP_REMOVED lines=10> */
.L_x_111:
[----:B------:R-:W-:Y:S05]  /*b1a0*/  BSYNC B1 ;  /* 0x0000000000017941 */ /* 0x000fea0003800000 */
.L_x_110:
        /* <DEDUP_REMOVED lines=10> */
.L_x_113:
[----:B------:R-:W-:Y:S05]  /*b250*/  BSYNC B1 ;  /* 0x0000000000017941 */ /* 0x000fea0003800000 */
.L_x_112:
        /* <DEDUP_REMOVED lines=10> */
.L_x_115:
[----:B------:R-:W-:Y:S05]  /*b300*/  BSYNC B1 ;  /* 0x0000000000017941 */ /* 0x000fea0003800000 */
.L_x_114:
        /* <DEDUP_REMOVED lines=10> */
.L_x_117:
[----:B------:R-:W-:Y:S05]  /*b3b0*/  BSYNC B1 ;  /* 0x0000000000017941 */ /* 0x000fea0003800000 */
.L_x_116:
        /* <DEDUP_REMOVED lines=10> */
.L_x_119:
[----:B------:R-:W-:Y:S05]  /*b460*/  BSYNC B1 ;  /* 0x0000000000017941 */ /* 0x000fea0003800000 */
.L_x_118:
        /* <DEDUP_REMOVED lines=10> */
.L_x_121:
[----:B------:R-:W-:Y:S05]  /*b510*/  BSYNC B1 ;  /* 0x0000000000017941 */ /* 0x000fea0003800000 */
.L_x_120:
        /* <DEDUP_REMOVED lines=10> */
.L_x_123:
[----:B------:R-:W-:Y:S05]  /*b5c0*/  BSYNC B1 ;  /* 0x0000000000017941 */ /* 0x000fea0003800000 */
.L_x_122:
        /* <DEDUP_REMOVED lines=10> */
.L_x_125:
[----:B------:R-:W-:Y:S05]  /*b670*/  BSYNC B1 ;  /* 0x0000000000017941 */ /* 0x000fea0003800000 */
.L_x_124:
        /* <DEDUP_REMOVED lines=10> */
.L_x_127:
[----:B------:R-:W-:Y:S05]  /*b720*/  BSYNC B1 ;  /* 0x0000000000017941 */ /* 0x000fea0003800000 */
.L_x_126:
        /* <DEDUP_REMOVED lines=10> */
.L_x_129:
[----:B------:R-:W-:Y:S05]  /*b7d0*/  BSYNC B1 ;  /* 0x0000000000017941 */ /* 0x000fea0003800000 */
.L_x_128:
        /* <DEDUP_REMOVED lines=10> */
.L_x_131:
[----:B------:R-:W-:Y:S05]  /*b880*/  BSYNC B1 ;  /* 0x0000000000017941 */ /* 0x000fea0003800000 */
.L_x_130:
        /* <DEDUP_REMOVED lines=10> */
.L_x_133:
[----:B------:R-:W-:Y:S05]  /*b930*/  BSYNC B1 ;  /* 0x0000000000017941 */ /* 0x000fea0003800000 */
.L_x_132:
        /* <DEDUP_REMOVED lines=10> */
.L_x_135:
[----:B------:R-:W-:Y:S05]  /*b9e0*/  BSYNC B1 ;  /* 0x0000000000017941 */ /* 0x000fea0003800000 */
.L_x_134:
        /* <DEDUP_REMOVED lines=10> */
.L_x_137:
[----:B------:R-:W-:Y:S05]  /*ba90*/  BSYNC B1 ;  /* 0x0000000000017941 */ /* 0x000fea0003800000 */
.L_x_136:
        /* <DEDUP_REMOVED lines=10> */
.L_x_139:
[----:B------:R-:W-:Y:S05]  /*bb40*/  BSYNC B1 ;  /* 0x0000000000017941 */ /* 0x000fea0003800000 */
.L_x_138:
        /* <DEDUP_REMOVED lines=10> */
.L_x_141:
[----:B------:R-:W-:Y:S05]  /*bbf0*/  BSYNC B1 ;  /* 0x0000000000017941 */ /* 0x000fea0003800000 */
.L_x_140:
        /* <DEDUP_REMOVED lines=10> */
.L_x_143:
[----:B------:R-:W-:Y:S05]  /*bca0*/  BSYNC B1 ;  /* 0x0000000000017941 */ /* 0x000fea0003800000 */
.L_x_142:
        /* <DEDUP_REMOVED lines=10> */
.L_x_145:
[----:B------:R-:W-:Y:S05]  /*bd50*/  BSYNC B1 ;  /* 0x0000000000017941 */ /* 0x000fea0003800000 */
.L_x_144:
        /* <DEDUP_REMOVED lines=10> */
.L_x_147:
[----:B------:R-:W-:Y:S05]  /*be00*/  BSYNC B1 ;  /* 0x0000000000017941 */ /* 0x000fea0003800000 */
.L_x_146:
        /* <DEDUP_REMOVED lines=10> */
.L_x_149:
[----:B------:R-:W-:Y:S05]  /*beb0*/  BSYNC B1 ;  /* 0x0000000000017941 */ /* 0x000fea0003800000 */
.L_x_148:
        /* <DEDUP_REMOVED lines=10> */
.L_x_151:
[----:B------:R-:W-:Y:S05]  /*bf60*/  BSYNC B1 ;  /* 0x0000000000017941 */ /* 0x000fea0003800000 */
.L_x_150:
        /* <DEDUP_REMOVED lines=10> */
.L_x_153:
[----:B------:R-:W-:Y:S05]  /*c010*/  BSYNC B1 ;  /* 0x0000000000017941 */ /* 0x000fea0003800000 */
.L_x_152:
        /* <DEDUP_REMOVED lines=10> */
.L_x_155:
[----:B------:R-:W-:Y:S05]  /*c0c0*/  BSYNC B1 ;  /* 0x0000000000017941 */ /* 0x000fea0003800000 */
.L_x_154:
        /* <DEDUP_REMOVED lines=10> */
.L_x_157:
[----:B------:R-:W-:Y:S05]  /*c170*/  BSYNC B1 ;  /* 0x0000000000017941 */ /* 0x000fea0003800000 */
.L_x_156:
        /* <DEDUP_REMOVED lines=10> */
.L_x_159:
[----:B------:R-:W-:Y:S05]  /*c220*/  BSYNC B1 ;  /* 0x0000000000017941 */ /* 0x000fea0003800000 */
.L_x_158:
        /* <DEDUP_REMOVED lines=10> */
.L_x_161:
[----:B------:R-:W-:Y:S05]  /*c2d0*/  BSYNC B1 ;  /* 0x0000000000017941 */ /* 0x000fea0003800000 */
.L_x_160:
        /* <DEDUP_REMOVED lines=10> */
.L_x_163:
[----:B------:R-:W-:Y:S05]  /*c380*/  BSYNC B1 ;  /* 0x0000000000017941 */ /* 0x000fea0003800000 */
.L_x_162:
        /* <DEDUP_REMOVED lines=10> */
.L_x_165:
[----:B------:R-:W-:Y:S05]  /*c430*/  BSYNC B1 ;  /* 0x0000000000017941 */ /* 0x000fea0003800000 */
.L_x_164:
        /* <DEDUP_REMOVED lines=10> */
.L_x_167:
[----:B------:R-:W-:Y:S05]  /*c4e0*/  BSYNC B1 ;  /* 0x0000000000017941 */ /* 0x000fea0003800000 */
.L_x_166:
        /* <DEDUP_REMOVED lines=10> */
.L_x_169:
[----:B------:R-:W-:Y:S05]  /*c590*/  BSYNC B1 ;  /* 0x0000000000017941 */ /* 0x000fea0003800000 */
.L_x_168:
        /* <DEDUP_REMOVED lines=10> */
.L_x_171:
[----:B------:R-:W-:Y:S05]  /*c640*/  BSYNC B1 ;  /* 0x0000000000017941 */ /* 0x000fea0003800000 */
.L_x_170:
        /* <DEDUP_REMOVED lines=10> */
.L_x_173:
[----:B------:R-:W-:Y:S05]  /*c6f0*/  BSYNC B1 ;  /* 0x0000000000017941 */ /* 0x000fea0003800000 */
.L_x_172:
        /* <DEDUP_REMOVED lines=10> */
.L_x_175:
[----:B------:R-:W-:Y:S05]  /*c7a0*/  BSYNC B1 ;  /* 0x0000000000017941 */ /* 0x000fea0003800000 */
.L_x_174:
        /* <DEDUP_REMOVED lines=10> */
.L_x_177:
[----:B------:R-:W-:Y:S05]  /*c850*/  BSYNC B1 ;  /* 0x0000000000017941 */ /* 0x000fea0003800000 */
.L_x_176:
        /* <DEDUP_REMOVED lines=10> */
.L_x_179:
[----:B------:R-:W-:Y:S05]  /*c900*/  BSYNC B1 ;  /* 0x0000000000017941 */ /* 0x000fea0003800000 */
.L_x_178:
        /* <DEDUP_REMOVED lines=10> */
.L_x_181:
[----:B------:R-:W-:Y:S05]  /*c9b0*/  BSYNC B1 ;  /* 0x0000000000017941 */ /* 0x000fea0003800000 */
.L_x_180:
        /* <DEDUP_REMOVED lines=10> */
.L_x_183:
[----:B------:R-:W-:Y:S05]  /*ca60*/  BSYNC B1 ;  /* 0x0000000000017941 */ /* 0x000fea0003800000 */
.L_x_182:
        /* <DEDUP_REMOVED lines=10> */
.L_x_185:
[----:B------:R-:W-:Y:S05]  /*cb10*/  BSYNC B1 ;  /* 0x0000000000017941 */ /* 0x000fea0003800000 */
.L_x_184:
        /* <DEDUP_REMOVED lines=10> */
.L_x_187:
[----:B------:R-:W-:Y:S05]  /*cbc0*/  BSYNC B1 ;  /* 0x0000000000017941 */ /* 0x000fea0003800000 */
.L_x_186:
        /* <DEDUP_REMOVED lines=10> */
.L_x_189:
[----:B------:R-:W-:Y:S05]  /*cc70*/  BSYNC B1 ;  /* 0x0000000000017941 */ /* 0x000fea0003800000 */
.L_x_188:
        /* <DEDUP_REMOVED lines=10> */
.L_x_191:
[----:B------:R-:W-:Y:S05]  /*cd20*/  BSYNC B1 ;  /* 0x0000000000017941 */ /* 0x000fea0003800000 */
.L_x_190:
        /* <DEDUP_REMOVED lines=10> */
.L_x_193:
[----:B------:R-:W-:Y:S05]  /*cdd0*/  BSYNC B1 ;  /* 0x0000000000017941 */ /* 0x000fea0003800000 */
.L_x_192:
        /* <DEDUP_REMOVED lines=10> */
.L_x_195:
[----:B------:R-:W-:Y:S05]  /*ce80*/  BSYNC B1 ;  /* 0x0000000000017941 */ /* 0x000fea0003800000 */
.L_x_194:
        /* <DEDUP_REMOVED lines=10> */
.L_x_197:
[----:B------:R-:W-:Y:S05]  /*cf30*/  BSYNC B1 ;  /* 0x0000000000017941 */ /* 0x000fea0003800000 */
.L_x_196:
        /* <DEDUP_REMOVED lines=10> */
.L_x_199:
[----:B------:R-:W-:Y:S05]  /*cfe0*/  BSYNC B1 ;  /* 0x0000000000017941 */ /* 0x000fea0003800000 */
.L_x_198:
        /* <DEDUP_REMOVED lines=10> */
.L_x_201:
[----:B------:R-:W-:Y:S05]  /*d090*/  BSYNC B1 ;  /* 0x0000000000017941 */ /* 0x000fea0003800000 */
.L_x_200:
        /* <DEDUP_REMOVED lines=10> */
.L_x_203:
[----:B------:R-:W-:Y:S05]  /*d140*/  BSYNC B1 ;  /* 0x0000000000017941 */ /* 0x000fea0003800000 */
.L_x_202:
        /* <DEDUP_REMOVED lines=10> */
.L_x_205:
[----:B------:R-:W-:Y:S05]  /*d1f0*/  BSYNC B1 ;  /* 0x0000000000017941 */ /* 0x000fea0003800000 */
.L_x_204:
        /* <DEDUP_REMOVED lines=10> */
.L_x_207:
[----:B------:R-:W-:Y:S05]  /*d2a0*/  BSYNC B1 ;  /* 0x0000000000017941 */ /* 0x000fea0003800000 */
.L_x_206:
        /* <DEDUP_REMOVED lines=10> */
.L_x_209:
[----:B------:R-:W-:Y:S05]  /*d350*/  BSYNC B1 ;  /* 0x0000000000017941 */ /* 0x000fea0003800000 */
.L_x_208:
        /* <DEDUP_REMOVED lines=10> */
.L_x_211:
[----:B------:R-:W-:Y:S05]  /*d400*/  BSYNC B1 ;  /* 0x0000000000017941 */ /* 0x000fea0003800000 */
.L_x_210:
        /* <DEDUP_REMOVED lines=10> */
.L_x_213:
[----:B------:R-:W-:Y:S05]  /*d4b0*/  BSYNC B1 ;  /* 0x0000000000017941 */ /* 0x000fea0003800000 */
.L_x_212:
        /* <DEDUP_REMOVED lines=10> */
.L_x_215:
[----:B------:R-:W-:Y:S05]  /*d560*/  BSYNC B1 ;  /* 0x0000000000017941 */ /* 0x000fea0003800000 */
.L_x_214:
        /* <DEDUP_REMOVED lines=10> */
.L_x_217:
[----:B------:R-:W-:Y:S05]  /*d610*/  BSYNC B1 ;  /* 0x0000000000017941 */ /* 0x000fea0003800000 */
.L_x_216:
        /* <DEDUP_REMOVED lines=10> */
.L_x_219:
[----:B------:R-:W-:Y:S05]  /*d6c0*/  BSYNC B1 ;  /* 0x0000000000017941 */ /* 0x000fea0003800000 */
.L_x_218:
        /* <DEDUP_REMOVED lines=10> */
.L_x_221:
[----:B------:R-:W-:Y:S05]  /*d770*/  BSYNC B1 ;  /* 0x0000000000017941 */ /* 0x000fea0003800000 */
.L_x_220:
        /* <DEDUP_REMOVED lines=10> */
.L_x_223:
[----:B------:R-:W-:Y:S05]  /*d820*/  BSYNC B1 ;  /* 0x0000000000017941 */ /* 0x000fea0003800000 */
.L_x_222:
        /* <DEDUP_REMOVED lines=10> */
.L_x_225:
[----:B------:R-:W-:Y:S05]  /*d8d0*/  BSYNC B1 ;  /* 0x0000000000017941 */ /* 0x000fea0003800000 */
.L_x_224:
        /* <DEDUP_REMOVED lines=10> */
.L_x_227:
[----:B------:R-:W-:Y:S05]  /*d980*/  BSYNC B1 ;  /* 0x0000000000017941 */ /* 0x000fea0003800000 */
.L_x_226:
        /* <DEDUP_REMOVED lines=10> */
.L_x_229:
[----:B------:R-:W-:Y:S05]  /*da30*/  BSYNC B1 ;  /* 0x0000000000017941 */ /* 0x000fea0003800000 */
.L_x_228:
        /* <DEDUP_REMOVED lines=10> */
.L_x_231:
[----:B------:R-:W-:Y:S05]  /*dae0*/  BSYNC B1 ;  /* 0x0000000000017941 */ /* 0x000fea0003800000 */
.L_x_230:
        /* <DEDUP_REMOVED lines=10> */
.L_x_233:
[----:B------:R-:W-:Y:S05]  /*db90*/  BSYNC B1 ;  /* 0x0000000000017941 */ /* 0x000fea0003800000 */
.L_x_232:
        /* <DEDUP_REMOVED lines=10> */
.L_x_235:
[----:B------:R-:W-:Y:S05]  /*dc40*/  BSYNC B1 ;  /* 0x0000000000017941 */ /* 0x000fea0003800000 */
.L_x_234:
        /* <DEDUP_REMOVED lines=10> */
.L_x_237:
[----:B------:R-:W-:Y:S05]  /*dcf0*/  BSYNC B1 ;  /* 0x0000000000017941 */ /* 0x000fea0003800000 */
.L_x_236:
        /* <DEDUP_REMOVED lines=10> */
.L_x_239:
[----:B------:R-:W-:Y:S05]  /*dda0*/  BSYNC B1 ;  /* 0x0000000000017941 */ /* 0x000fea0003800000 */
.L_x_238:
        /* <DEDUP_REMOVED lines=10> */
.L_x_241:
[----:B------:R-:W-:Y:S05]  /*de50*/  BSYNC B1 ;  /* 0x0000000000017941 */ /* 0x000fea0003800000 */
.L_x_240:
        /* <DEDUP_REMOVED lines=10> */
.L_x_243:
[----:B------:R-:W-:Y:S05]  /*df00*/  BSYNC B1 ;  /* 0x0000000000017941 */ /* 0x000fea0003800000 */
.L_x_242:
        /* <DEDUP_REMOVED lines=10> */
.L_x_245:
[----:B------:R-:W-:Y:S05]  /*dfb0*/  BSYNC B1 ;  /* 0x0000000000017941 */ /* 0x000fea0003800000 */
.L_x_244:
        /* <DEDUP_REMOVED lines=10> */
.L_x_247:
[----:B------:R-:W-:Y:S05]  /*e060*/  BSYNC B1 ;  /* 0x0000000000017941 */ /* 0x000fea0003800000 */
.L_x_246:
        /* <DEDUP_REMOVED lines=10> */
.L_x_249:
[----:B------:R-:W-:Y:S05]  /*e110*/  BSYNC B1 ;  /* 0x0000000000017941 */ /* 0x000fea0003800000 */
.L_x_248:
        /* <DEDUP_REMOVED lines=10> */
.L_x_251:
[----:B------:R-:W-:Y:S05]  /*e1c0*/  BSYNC B1 ;  /* 0x0000000000017941 */ /* 0x000fea0003800000 */
.L_x_250:
        /* <DEDUP_REMOVED lines=10> */
.L_x_253:
[----:B------:R-:W-:Y:S05]  /*e270*/  BSYNC B1 ;  /* 0x0000000000017941 */ /* 0x000fea0003800000 */
.L_x_252:
        /* <DEDUP_REMOVED lines=10> */
.L_x_255:
[----:B------:R-:W-:Y:S05]  /*e320*/  BSYNC B1 ;  /* 0x0000000000017941 */ /* 0x000fea0003800000 */
.L_x_254:
        /* <DEDUP_REMOVED lines=10> */
.L_x_257:
[----:B------:R-:W-:Y:S05]  /*e3d0*/  BSYNC B1 ;  /* 0x0000000000017941 */ /* 0x000fea0003800000 */
.L_x_256:
        /* <DEDUP_REMOVED lines=10> */
.L_x_259:
[----:B------:R-:W-:Y:S05]  /*e480*/  BSYNC B1 ;  /* 0x0000000000017941 */ /* 0x000fea0003800000 */
.L_x_258:
        /* <DEDUP_REMOVED lines=10> */
.L_x_261:
[----:B------:R-:W-:Y:S05]  /*e530*/  BSYNC B1 ;  /* 0x0000000000017941 */ /* 0x000fea0003800000 */
.L_x_260:
        /* <DEDUP_REMOVED lines=10> */
.L_x_263:
[----:B------:R-:W-:Y:S05]  /*e5e0*/  BSYNC B1 ;  /* 0x0000000000017941 */ /* 0x000fea0003800000 */
.L_x_262:
        /* <DEDUP_REMOVED lines=10> */
.L_x_265:
[----:B------:R-:W-:Y:S05]  /*e690*/  BSYNC B1 ;  /* 0x0000000000017941 */ /* 0x000fea0003800000 */
.L_x_264:
        /* <DEDUP_REMOVED lines=10> */
.L_x_267:
[----:B------:R-:W-:Y:S05]  /*e740*/  BSYNC B1 ;  /* 0x0000000000017941 */ /* 0x000fea0003800000 */
.L_x_266:
        /* <DEDUP_REMOVED lines=10> */
.L_x_269:
[----:B------:R-:W-:Y:S05]  /*e7f0*/  BSYNC B1 ;  /* 0x0000000000017941 */ /* 0x000fea0003800000 */
.L_x_268:
        /* <DEDUP_REMOVED lines=10> */
.L_x_271:
[----:B------:R-:W-:Y:S05]  /*e8a0*/  BSYNC B1 ;  /* 0x0000000000017941 */ /* 0x000fea0003800000 */
.L_x_270:
        /* <DEDUP_REMOVED lines=10> */
.L_x_273:
[----:B------:R-:W-:Y:S05]  /*e950*/  BSYNC B1 ;  /* 0x0000000000017941 */ /* 0x000fea0003800000 */
.L_x_272:
        /* <DEDUP_REMOVED lines=10> */
.L_x_275:
[----:B------:R-:W-:Y:S05]  /*ea00*/  BSYNC B1 ;  /* 0x0000000000017941 */ /* 0x000fea0003800000 */
.L_x_274:
        /* <DEDUP_REMOVED lines=10> */
.L_x_277:
[----:B------:R-:W-:Y:S05]  /*eab0*/  BSYNC B1 ;  /* 0x0000000000017941 */ /* 0x000fea0003800000 */
.L_x_276:
        /* <DEDUP_REMOVED lines=10> */
.L_x_279:
[----:B------:R-:W-:Y:S05]  /*eb60*/  BSYNC B1 ;  /* 0x0000000000017941 */ /* 0x000fea0003800000 */
.L_x_278:
        /* <DEDUP_REMOVED lines=10> */
.L_x_281:
[----:B------:R-:W-:Y:S05]  /*ec10*/  BSYNC B1 ;  /* 0x0000000000017941 */ /* 0x000fea0003800000 */
.L_x_280:
        /* <DEDUP_REMOVED lines=10> */
.L_x_283:
[----:B------:R-:W-:Y:S05]  /*ecc0*/  BSYNC B1 ;  /* 0x0000000000017941 */ /* 0x000fea0003800000 */
.L_x_282:
[----:B0-234-:R-:W2:Y:S01]  /*ecd0*/  LDL.LU R10, [R1+0x1f4] ;  /* 0x0001f400010a7983 */ /* 0x01dea20000300800 */
[----:B-----5:R-:W-:Y:S01]  /*ece0*/  SHF.L.U32 R11, R23, 0x10, RZ ;  /* 0x00000010170b7819 */ /* 0x020fe200000006ff */
        /* <DEDUP_REMOVED lines=8> */
.L_x_285:
[----:B------:R-:W-:Y:S05]  /*ed70*/  BSYNC B1 ;  /* 0x0000000000017941 */ /* 0x000fea0003800000 */
.L_x_284:
[----:B------:R-:W3:Y:S01]  /*ed80*/  LDL.LU R10, [R1+0x1f8] ;  /* 0x0001f800010a7983 */ /* 0x000ee20000300800 */
[----:B0----5:R-:W-:Y:S01]  /*ed90*/  IMAD.U32 R11, R23, 0x10000, RZ ;  /* 0x00010000170b7824 */ /* 0x021fe200078e00ff */
[----:B------:R-:W-:Y:S01]  /*eda0*/  ISETP.GT.AND P1, PT, R0, 0xf9, P0 ;  /* 0x000000f90000780c */ /* 0x000fe20000724270 */
[----:B------:R-:W-:Y:S01]  /*edb0*/  BSSY B1, `(.L_x_286) ;  /* 0x000000a000017945 */ /* 0x000fe20003800000 */
[----:B------:R-:W-:Y:S01]  /*edc0*/  IADD3 R169, P0, R3, 0x80, RZ ;  /* 0x0000008003a97810 */ /* 0x000fe20007f1e0ff */
[----:B------:R-:W-:-:S04]  /*edd0*/  FMUL R11, R11, R16 ;  /* 0x000000100b0b7220 */ /* 0x000fc80000400000 */
[----:B---3--:R-:W-:-:S05]  /*ede0*/  FFMA R11, R10, R2, R11 ;  /* 0x000000020a0b7223 */ /* 0x008fca000000000b */
[----:B------:R-:W-:-:S04]  /*edf0*/  F2FP.BF16.F32.PACK_AB R11, RZ, R11 ;  /* 0x0000000bff0b723e */ /* 0x000fc800000010ff */
[----:B------:R-:W-:Y:S01]  /*ee00*/  PRMT R3, R11, 0x7610, R3 ;  /* 0x000076100b037816 */ /* 0x000fe20000000003 */
[----:B------:R-:W-:-:S04]  /*ee10*/  IMAD.X R11, RZ, RZ, UR7, P0 ;  /* 0x00000007ff0b7e24 */ /* 0x000fc800080e06ff */
[----:B------:R0:W-:Y:S01]  /*ee20*/  @P2 STG.E.U16 desc[UR36][R6.64+0x1f0], R3 ;  /* 0x0001f00306002986 */ /* 0x0001e2000c101524 */
[----:B------:R-:W-:Y:S05]  /*ee30*/  @!P1 BRA `(.L_x_287) ;  /* 0x0000000000049947 */ /* 0x000fea0003800000 */
[----:B------:R3:W5:Y:S02]  /*ee40*/  LDG.E.LTC128B.U16 R23, desc[UR36][R8.64+0x1f2] ;  /* 0x0001f22408177981 */ /* 0x000764000c1e1520 */
.L_x_287:
[----:B------:R-:W-:Y:S05]  /*ee50*/  BSYNC B1 ;  /* 0x0000000000017941 */ /* 0x000fea0003800000 */
.L_x_286:
[----:B------:R-:W4:Y:S01]  /*ee60*/  LDL.LU R10, [R1+0x1fc] ;  /* 0x0001fc00010a7983 */ /* 0x000f220000300800 */
[----:B0----5:R-:W-:Y:S01]  /*ee70*/  IMAD.U32 R3, R23, 0x10000, RZ ;  /* 0x0001000017037824 */ /* 0x021fe200078e00ff */
[----:B------:R-:W-:Y:S01]  /*ee80*/  ISETP.GT.AND P0, PT, R153, 0x80, PT ;  /* 0x000000809900780c */ /* 0x000fe20003f04270 */
[----:B--23--:R-:W-:Y:S02]  /*ee90*/  IMAD R8, R11, R14, RZ ;  /* 0x0000000e0b087224 */ /* 0x00cfe400078e02ff */
[----:B------:R-:W-:Y:S01]  /*eea0*/  FMUL R3, R3, R16 ;  /* 0x0000001003037220 */ /* 0x000fe20000400000 */
[----:B------:R-:W-:Y:S01]  /*eeb0*/  ISETP.GT.AND P3, PT, R0, RZ, P0 ;  /* 0x000000ff0000720c */ /* 0x000fe20000764270 */
[C---:B------:R-:W-:Y:S02]  /*eec0*/  IMAD R167, R169.reuse, R15, R8 ;  /* 0x0000000fa9a77224 */ /* 0x040fe400078e0208 */
[----:B------:R-:W-:-:S05]  /*eed0*/  IMAD.WIDE.U32 R8, R169, R14, R20 ;  /* 0x0000000ea9087225 */ /* 0x000fca00078e0014 */
[----:B------:R-:W-:Y:S01]  /*eee0*/  IADD3 R9, R9, R167, RZ ;  /* 0x000000a709097210 */ /* 0x000fe20007ffe0ff */
[----:B----4-:R-:W-:Y:S01]  /*eef0*/  FFMA R3, R10, R2, R3 ;  /* 0x000000020a037223 */ /* 0x010fe20000000003 */
[----:B------:R-:W-:-:S04]  /*ef00*/  LEA R10, P2, R8, R12, 0x1 ;  /* 0x0000000c080a7211 */ /* 0x000fc800078408ff */
[----:B------:R-:W-:Y:S02]  /*ef10*/  F2FP.BF16.F32.PACK_AB R3, RZ, R3 ;  /* 0x00000003ff03723e */ /* 0x000fe400000010ff */
[--C-:B------:R-:W-:Y:S02]  /*ef20*/  LEA.HI.X R11, R8, R13, R9.reuse, 0x1, P2 ;  /* 0x0000000d080b7211 */ /* 0x100fe400010f0c09 */
[----:B------:R-:W-:-:S05]  /*ef30*/  PRMT R9, R3, 0x7610, R9 ;  /* 0x0000761003097816 */ /* 0x000fca0000000009 */
[----:B------:R0:W-:Y:S04]  /*ef40*/  @P1 STG.E.U16 desc[UR36][R6.64+0x1f2], R9 ;  /* 0x0001f20906001986 */ /* 0x0001e8000c101524 */
[----:B------:R-:W2:Y:S01]  /*ef50*/  @P3 LDG.E.LTC128B.U16 R23, desc[UR36][R10.64] ;  /* 0x000000240a173981 */ /* 0x000ea2000c1e1520 */
[----:B-1----:R-:W-:Y:S01]  /*ef60*/  IMAD.U32 R161, RZ, RZ, UR8 ;  /* 0x00000008ffa17e24 */ /* 0x002fe2000f8e00ff */
[----:B------:R-:W-:Y:S01]  /*ef70*/  MOV R165, UR8 ;  /* 0x0000000800a57c02 */ /* 0x000fe20008000f00 */
[----:B------:R-:W-:Y:S01]  /*ef80*/  IMAD.U32 R164, RZ, RZ, UR9 ;  /* 0x00000009ffa47e24 */ /* 0x000fe2000f8e00ff */
[----:B------:R-:W-:Y:S01]  /*ef90*/  ISETP.GT.AND P2, PT, R0, 0x1, P0 ;  /* 0x000000010000780c */ /* 0x000fe20000744270 */
[----:B------:R-:W-:Y:S01]  /*efa0*/  IMAD.SHL.U32 R161, R161, 0x100, RZ ;  /* 0x00000100a1a17824 */ /* 0x000fe200078e00ff */
[----:B------:R-:W-:Y:S01]  /*efb0*/  BSSY B1, `(.L_x_288) ;  /* 0x0000011000017945 */ /* 0x000fe20003800000 */
[----:B0-----:R-:W-:Y:S01]  /*efc0*/  IMAD.WIDE.U32 R8, R169, R14, R18 ;  /* 0x0000000ea9087225 */ /* 0x001fe200078e0012 */
[----:B------:R-:W-:-:S03]  /*efd0*/  SHF.L.U64.HI R165, R165, 0x8, R164 ;  /* 0x00000008a5a57819 */ /* 0x000fc600000102a4 */
[----:B------:R-:W-:Y:S02]  /*efe0*/  IMAD.IADD R9, R167, 0x1, R9 ;  /* 0x00000001a7097824 */ /* 0x000fe400078e0209 */
[----:B------:R-:W-:Y:S01]  /*eff0*/  IMAD.WIDE.U32 R162, R22, UR43, R8 ;  /* 0x0000002b16a27c25 */ /* 0x000fe2000f8e0008 */
[----:B------:R-:W-:-:S03]  /*f000*/  IADD3 R8, P1, R161, R4, RZ ;  /* 0x00000004a1087210 */ /* 0x000fc60007f3e0ff */
[----:B------:R-:W-:Y:S01]  /*f010*/  IMAD.IADD R7, R159, 0x1, R163 ;  /* 0x000000019f077824 */ /* 0x000fe200078e02a3 */
[----:B------:R-:W-:Y:S02]  /*f020*/  IADD3.X R9, R165, R5, RZ, P1, !PT ;  /* 0x00000005a5097210 */ /* 0x000fe40000ffe4ff */
[----:B------:R-:W-:-:S04]  /*f030*/  LEA R6, P4, R162, R12, 0x1 ;  /* 0x0000000ca2067211 */ /* 0x000fc800078808ff */
[----:B------:R-:W-:Y:S01]  /*f040*/  LEA.HI.X R7, R162, R13, R7, 0x1, P4 ;  /* 0x0000000da2077211 */ /* 0x000fe200020f0c07 */
[----:B--2---:R-:W-:-:S04]  /*f050*/  IMAD.U32 R3, R23, 0x10000, RZ ;  /* 0x0001000017037824 */ /* 0x004fc800078e00ff */
[----:B------:R-:W-:-:S04]  /*f060*/  FMUL R3, R3, R16 ;  /* 0x0000001003037220 */ /* 0x000fc80000400000 */
[----:B------:R-:W-:-:S05]  /*f070*/  FFMA R3, R24, R2, R3 ;  /* 0x0000000218037223 */ /* 0x000fca0000000003 */
[----:B------:R-:W-:-:S05]  /*f080*/  F2FP.BF16.F32.PACK_AB R3, RZ, R3 ;  /* 0x00000003ff03723e */ /* 0x000fca00000010ff */
[----:B------:R0:W-:Y:S01]  /*f090*/  @P3 STG.E.U16 desc[UR36][R8.64], R3 ;  /* 0x0000000308003986 */ /* 0x0001e2000c101524 */
[----:B------:R-:W-:Y:S05]  /*f0a0*/  @!P2 BRA `(.L_x_289) ;  /* 0x000000000004a947 */ /* 0x000fea0003800000 */
[----:B------:R1:W5:Y:S02]  /*f0b0*/  LDG.E.LTC128B.U16 R23, desc[UR36][R6.64+0x2] ;  /* 0x0000022406177981 */ /* 0x000364000c1e1520 */
.L_x_289:
[----:B------:R-:W-:Y:S05]  /*f0c0*/  BSYNC B1 ;  /* 0x0000000000017941 */ /* 0x000fea0003800000 */
.L_x_288:
[----:B0----5:R-:W-:Y:S01]  /*f0d0*/  IMAD.U32 R3, R23, 0x10000, RZ ;  /* 0x0001000017037824 */ /* 0x021fe200078e00ff */
[----:B------:R-:W-:Y:S01]  /*f0e0*/  ISETP.GT.AND P1, PT, R153, 0x88, PT ;  /* 0x000000889900780c */ /* 0x000fe20003f24270 */
[----:B------:R-:W-:Y:S01]  /*f0f0*/  IMAD.WIDE.U32 R14, R169, R14, R156 ;  /* 0x0000000ea90e7225 */ /* 0x000fe200078e009c */
[----:B------:R-:W-:Y:S03]  /*f100*/  BSSY B1, `(.L_x_290) ;  /* 0x0000010000017945 */ /* 0x000fe60003800000 */
[----:B------:R-:W-:Y:S01]  /*f110*/  FMUL R10, R3, R16 ;  /* 0x00000010030a7220 */ /* 0x000fe20000400000 */
[----:B------:R-:W-:Y:S01]  /*f120*/  ISETP.GT.AND P3, PT, R0, RZ, P1 ;  /* 0x000000ff0000720c */ /* 0x000fe20000f64270 */
[----:B------:R-:W-:Y:S01]  /*f130*/  IMAD.IADD R167, R167, 0x1, R15 ;  /* 0x00000001a7a77824 */ /* 0x000fe200078e020f */
[----:B------:R-:W-:Y:S01]  /*f140*/  IADD3 R154, P5, R154, R14, RZ ;  /* 0x0000000e9a9a7210 */ /* 0x000fe20007fbe0ff */
[----:B------:R-:W-:Y:S01]  /*f150*/  FFMA R10, R25, R2, R10 ;  /* 0x00000002190a7223 */ /* 0x000fe2000000000a */
[----:B------:R-:W-:-:S03]  /*f160*/  IADD3 R14, P4, R18, R14, RZ ;  /* 0x0000000e120e7210 */ /* 0x000fc60007f9e0ff */
[--C-:B------:R-:W-:Y:S01]  /*f170*/  IMAD.X R20, R167, 0x1, R21.reuse, P5 ;  /* 0x00000001a7147824 */ /* 0x100fe200028e0615 */
[----:B------:R-:W-:Y:S02]  /*f180*/  F2FP.BF16.F32.PACK_AB R3, RZ, R10 ;  /* 0x0000000aff03723e */ /* 0x000fe400000010ff */
[C---:B------:R-:W-:Y:S02]  /*f190*/  LEA R10, P5, R154.reuse, R12, 0x1 ;  /* 0x0000000c9a0a7211 */ /* 0x040fe400078a08ff */
[----:B------:R-:W-:Y:S02]  /*f1a0*/  PRMT R21, R3, 0x7610, R21 ;  /* 0x0000761003157816 */ /* 0x000fe40000000015 */
[----:B------:R-:W-:Y:S02]  /*f1b0*/  LEA.HI.X R11, R154, R13, R20, 0x1, P5 ;  /* 0x0000000d9a0b7211 */ /* 0x000fe400028f0c14 */
[----:B------:R-:W-:Y:S01]  /*f1c0*/  PRMT R3, R23, 0x7610, R3 ;  /* 0x0000761017037816 */ /* 0x000fe20000000003 */
[----:B------:R0:W-:Y:S01]  /*f1d0*/  @P2 STG.E.U16 desc[UR36][R8.64+0x2], R21 ;  /* 0x0000021508002986 */ /* 0x0001e2000c101524 */
[----:B------:R-:W-:Y:S05]  /*f1e0*/  @!P3 BRA `(.L_x_291) ;  /* 0x000000000004b947 */ /* 0x000fea0003800000 */
[----:B------:R2:W5:Y:S02]  /*f1f0*/  LDG.E.LTC128B.U16 R3, desc[UR36][R10.64] ;  /* 0x000000240a037981 */ /* 0x000564000c1e1520 */
.L_x_291:
[----:B------:R-:W-:Y:S05]  /*f200*/  BSYNC B1 ;  /* 0x0000000000017941 */ /* 0x000fea0003800000 */
.L_x_290:
[----:B--2--5:R-:W-:Y:S01]  /*f210*/  SHF.L.U32 R11, R3, 0x10, RZ ;  /* 0x00000010030b7819 */ /* 0x024fe200000006ff */
[----:B------:R-:W-:Y:S01]  /*f220*/  IMAD.X R15, R19, 0x1, R167, P4 ;  /* 0x00000001130f7824 */ /* 0x000fe200020e06a7 */
[----:B------:R-:W-:Y:S01]  /*f230*/  IADD3 R10, P4, R8, R160, RZ ;  /* 0x000000a0080a7210 */ /* 0x000fe20007f9e0ff */
[----:B------:R-:W-:Y:S01]  /*f240*/  BSSY B1, `(.L_x_292) ;  /* 0x000000d000017945 */ /* 0x000fe20003800000 */
[----:B------:R-:W-:Y:S01]  /*f250*/  ISETP.GT.AND P2, PT, R0, 0x1, P1 ;  /* 0x000000010000780c */ /* 0x000fe20000f44270 */
[----:B------:R-:W-:Y:S01]  /*f260*/  FMUL R11, R11, R16 ;  /* 0x000000100b0b7220 */ /* 0x000fe20000400000 */
[----:B------:R-:W-:-:S04]  /*f270*/  IMAD.WIDE.U32 R22, R22, UR43, R14 ;  /* 0x0000002b16167c25 */ /* 0x000fc8000f8e000e */
[----:B------:R-:W-:Y:S01]  /*f280*/  FFMA R11, R26, R2, R11 ;  /* 0x000000021a0b7223 */ /* 0x000fe2000000000b */
[----:B------:R-:W-:Y:S01]  /*f290*/  IMAD.IADD R159, R159, 0x1, R23 ;  /* 0x000000019f9f7824 */ /* 0x000fe200078e0217 */
[----:B------:R-:W-:-:S03]  /*f2a0*/  LEA R12, P5, R22, R12, 0x1 ;  /* 0x0000000c160c7211 */ /* 0x000fc600078a08ff */
[----:B------:R-:W-:Y:S01]  /*f2b0*/  F2FP.BF16.F32.PACK_AB R14, RZ, R11 ;  /* 0x0000000bff0e723e */ /* 0x000fe200000010ff */
[----:B------:R-:W-:Y:S01]  /*f2c0*/  IMAD.X R11, R9, 0x1, R158, P4 ;  /* 0x00000001090b7824 */ /* 0x000fe200020e069e */
[----:B------:R-:W-:-:S04]  /*f2d0*/  LEA.HI.X R13, R22, R13, R159, 0x1, P5 ;  /* 0x0000000d160d7211 */ /* 0x000fc800028f0c9f */
[----:B------:R2:W-:Y:S01]  /*f2e0*/  @P3 STG.E.U16 desc[UR36][R10.64], R14 ;  /* 0x0000000e0a003986 */ /* 0x0005e2000c101524 */
[----:B------:R-:W-:Y:S05]  /*f2f0*/  @!P2 BRA `(.L_x_293) ;  /* 0x000000000004a947 */ /* 0x000fea0003800000 */
[----:B------:R3:W5:Y:S02]  /*f300*/  LDG.E.LTC128B.U16 R3, desc[UR36][R12.64+0x2] ;  /* 0x000002240c037981 */ /* 0x000764000c1e1520 */
.L_x_293:
[----:B------:R-:W-:Y:S05]  /*f310*/  BSYNC B1 ;  /* 0x0000000000017941 */ /* 0x000fea0003800000 */
.L_x_292:
[----:B-----5:R-:W-:Y:S01]  /*f320*/  SHF.L.U32 R15, R3, 0x10, RZ ;  /* 0x00000010030f7819 */ /* 0x020fe200000006ff */
[----:B------:R-:W-:Y:S01]  /*f330*/  BSSY B1, `(.L_x_294) ;  /* 0x0000008000017945 */ /* 0x000fe20003800000 */
[----:B------:R-:W-:-:S03]  /*f340*/  ISETP.GT.AND P3, PT, R0, 0x8, P0 ;  /* 0x000000080000780c */ /* 0x000fc60000764270 */
[----:B--2---:R-:W-:-:S04]  /*f350*/  FMUL R14, R15, R16 ;  /* 0x000000100f0e7220 */ /* 0x004fc80000400000 */
[----:B------:R-:W-:-:S05]  /*f360*/  FFMA R14, R27, R2, R14 ;  /* 0x000000021b0e7223 */ /* 0x000fca000000000e */
[----:B------:R-:W-:-:S05]  /*f370*/  F2FP.BF16.F32.PACK_AB R14, RZ, R14 ;  /* 0x0000000eff0e723e */ /* 0x000fca00000010ff */
[----:B------:R2:W-:Y:S01]  /*f380*/  @P2 STG.E.U16 desc[UR36][R10.64+0x2], R14 ;  /* 0x0000020e0a002986 */ /* 0x0005e2000c101524 */
[----:B------:R-:W-:Y:S05]  /*f390*/  @!P3 BRA `(.L_x_295) ;  /* 0x000000000004b947 */ /* 0x000fea0003800000 */
[----:B------:R4:W5:Y:S02]  /*f3a0*/  LDG.E.LTC128B.U16 R3, desc[UR36][R6.64+0x10] ;  /* 0x0000102406037981 */ /* 0x000964000c1e1520 */
.L_x_295:
[----:B------:R-:W-:Y:S05]  /*f3b0*/  BSYNC B1 ;  /* 0x0000000000017941 */ /* 0x000fea0003800000 */
.L_x_294:
[----:B--2--5:R-:W-:Y:S01]  /*f3c0*/  IMAD.U32 R11, R3, 0x10000, RZ ;  /* 0x00010000030b7824 */ /* 0x024fe200078e00ff */
[----:B------:R-:W-:Y:S01]  /*f3d0*/  ISETP.GT.AND P2, PT, R0, 0x9, P0 ;  /* 0x000000090000780c */ /* 0x000fe20000744270 */
[----:B------:R-:W-:Y:S02]  /*f3e0*/  BSSY B1, `(.L_x_296) ;  /* 0x0000007000017945 */ /* 0x000fe40003800000 */
[----:B------:R-:W-:-:S04]  /*f3f0*/  FMUL R11, R11, R16 ;  /* 0x000000100b0b7220 */ /* 0x000fc80000400000 */
[----:B------:R-:W-:-:S05]  /*f400*/  FFMA R11, R28, R2, R11 ;  /* 0x000000021c0b7223 */ /* 0x000fca000000000b */
[----:B------:R-:W-:-:S05]  /*f410*/  F2FP.BF16.F32.PACK_AB R11, RZ, R11 ;  /* 0x0000000bff0b723e */ /* 0x000fca00000010ff */
[----:B------:R2:W-:Y:S01]  /*f420*/  @P3 STG.E.U16 desc[UR36][R8.64+0x10], R11 ;  /* 0x0000100b08003986 */ /* 0x0005e2000c101524 */
[----:B------:R-:W-:Y:S05]  /*f430*/  @!P2 BRA `(.L_x_297) ;  /* 0x000000000004a947 */ /* 0x000fea0003800000 */
[----:B------:R0:W5:Y:S02]  /*f440*/  LDG.E.LTC128B.U16 R3, desc[UR36][R6.64+0x12] ;  /* 0x0000122406037981 */ /* 0x000164000c1e1520 */
.L_x_297:
[----:B------:R-:W-:Y:S05]  /*f450*/  BSYNC B1 ;  /* 0x0000000000017941 */ /* 0x000fea0003800000 */
.L_x_296:
        /* <DEDUP_REMOVED lines=9> */
.L_x_299:
[----:B------:R-:W-:Y:S05]  /*f4f0*/  BSYNC B1 ;  /* 0x0000000000017941 */ /* 0x000fea0003800000 */
.L_x_298:
[----:B-----5:R-:W-:Y:S01]  /*f500*/  IMAD.U32 R11, R3, 0x10000, RZ ;  /* 0x00010000030b7824 */ /* 0x020fe200078e00ff */
[----:B--2---:R-:W-:Y:S01]  /*f510*/  IADD3 R10, P3, R160, R8, RZ ;  /* 0x00000008a00a7210 */ /* 0x004fe20007f7e0ff */
[----:B------:R-:W-:Y:S01]  /*f520*/  BSSY B1, `(.L_x_300) ;  /* 0x0000009000017945 */ /* 0x000fe20003800000 */
[----:B------:R-:W-:Y:S01]  /*f530*/  ISETP.GT.AND P2, PT, R0, 0x9, P1 ;  /* 0x000000090000780c */ /* 0x000fe20000f44270 */
[----:B------:R-:W-:-:S04]  /*f540*/  FMUL R11, R11, R16 ;  /* 0x000000100b0b7220 */ /* 0x000fc80000400000 */
[----:B------:R-:W-:-:S05]  /*f550*/  FFMA R11, R30, R2, R11 ;  /* 0x000000021e0b7223 */ /* 0x000fca000000000b */
[----:B------:R-:W-:Y:S02]  /*f560*/  F2FP.BF16.F32.PACK_AB R14, RZ, R11 ;  /* 0x0000000bff0e723e */ /* 0x000fe400000010ff */
[----:B------:R-:W-:-:S05]  /*f570*/  IADD3.X R11, R158, R9, RZ, P3, !PT ;  /* 0x000000099e0b7210 */ /* 0x000fca0001ffe4ff */
[----:B------:R2:W-:Y:S01]  /*f580*/  @P4 STG.E.U16 desc[UR36][R10.64+0x10], R14 ;  /* 0x0000100e0a004986 */ /* 0x0005e2000c101524 */
[----:B------:R-:W-:Y:S05]  /*f590*/  @!P2 BRA `(.L_x_301) ;  /* 0x000000000004a947 */ /* 0x000fea0003800000 */
[----:B------:R0:W5:Y:S02]  /*f5a0*/  LDG.E.LTC128B.U16 R3, desc[UR36][R12.64+0x12] ;  /* 0x000012240c037981 */ /* 0x000164000c1e1520 */
.L_x_301:
[----:B------:R-:W-:Y:S05]  /*f5b0*/  BSYNC B1 ;  /* 0x0000000000017941 */ /* 0x000fea0003800000 */
.L_x_300:
[----:B--2--5:R-:W-:Y:S01]  /*f5c0*/  IMAD.U32 R11, R3, 0x10000, RZ ;  /* 0x00010000030b7824 */ /* 0x024fe200078e00ff */
[----:B------:R-:W-:Y:S01]  /*f5d0*/  IADD3 R160, P4, P5, R160, R4, R161 ;  /* 0x00000004a0a07210 */ /* 0x000fe20007d9e0a1 */
[----:B------:R-:W-:Y:S01]  /*f5e0*/  BSSY B1, `(.L_x_302) ;  /* 0x0000009000017945 */ /* 0x000fe20003800000 */
[----:B------:R-:W-:Y:S01]  /*f5f0*/  ISETP.GT.AND P3, PT, R0, 0x10, P0 ;  /* 0x000000100000780c */ /* 0x000fe20000764270 */
[----:B------:R-:W-:Y:S01]  /*f600*/  FMUL R10, R11, R16 ;  /* 0x000000100b0a7220 */ /* 0x000fe20000400000 */
[----:B------:R-:W-:-:S03]  /*f610*/  IADD3.X R161, R158, R5, R165, P4, P5 ;  /* 0x000000059ea17210 */ /* 0x000fc600027ea4a5 */
[----:B------:R-:W-:-:S05]  /*f620*/  FFMA R10, R31, R2, R10 ;  /* 0x000000021f0a7223 */ /* 0x000fca000000000a */
[----:B------:R-:W-:-:S05]  /*f630*/  F2FP.BF16.F32.PACK_AB R10, RZ, R10 ;  /* 0x0000000aff0a723e */ /* 0x000fca00000010ff */
[----:B------:R2:W-:Y:S01]  /*f640*/  @P2 STG.E.U16 desc[UR36][R160.64+0x12], R10 ;  /* 0x0000120aa0002986 */ /* 0x0005e2000c101524 */
[----:B------:R-:W-:Y:S05]  /*f650*/  @!P3 BRA `(.L_x_303) ;  /* 0x000000000004b947 */ /* 0x000fea0003800000 */
[----:B------:R0:W5:Y:S02]  /*f660*/  LDG.E.LTC128B.U16 R3, desc[UR36][R6.64+0x20] ;  /* 0x0000202406037981 */ /* 0x000164000c1e1520 */
.L_x_303:
[----:B------:R-:W-:Y:S05]  /*f670*/  BSYNC B1 ;  /* 0x0000000000017941 */ /* 0x000fea0003800000 */
.L_x_302:
[----:B-----5:R-:W-:Y:S01]  /*f680*/  IMAD.U32 R5, R3, 0x10000, RZ ;  /* 0x0001000003057824 */ /* 0x020fe200078e00ff */
        /* <DEDUP_REMOVED lines=8> */
.L_x_305:
[----:B------:R-:W-:Y:S05]  /*f710*/  BSYNC B1 ;  /* 0x0000000000017941 */ /* 0x000fea0003800000 */
.L_x_304:
[----:B0----5:R-:W-:Y:S01]  /*f720*/  IMAD.U32 R5, R3, 0x10000, RZ ;  /* 0x0001000003057824 */ /* 0x021fe200078e00ff */
        /* <DEDUP_REMOVED lines=8> */
.L_x_307:
[----:B------:R-:W-:Y:S05]  /*f7b0*/  BSYNC B1 ;  /* 0x0000000000017941 */ /* 0x000fea0003800000 */
.L_x_306:
[----:B-----5:R-:W-:Y:S01]  /*f7c0*/  SHF.L.U32 R5, R3, 0x10, RZ ;  /* 0x0000001003057819 */ /* 0x020fe200000006ff */
[----:B0-----:R-:W-:Y:S01]  /*f7d0*/  @P3 IMAD.MOV.U32 R4, RZ, RZ, R160 ;  /* 0x000000ffff043224 */ /* 0x001fe200078e00a0 */
[----:B------:R-:W-:Y:S01]  /*f7e0*/  ISETP.GT.AND P2, PT, R0, 0x11, P1 ;  /* 0x000000110000780c */ /* 0x000fe20000f44270 */
[----:B------:R-:W-:Y:S02]  /*f7f0*/  BSSY B1, `(.L_x_308) ;  /* 0x0000009000017945 */ /* 0x000fe40003800000 */
[----:B------:R-:W-:-:S04]  /*f800*/  FMUL R5, R5, R16 ;  /* 0x0000001005057220 */ /* 0x000fc80000400000 */
[----:B------:R-:W-:-:S05]  /*f810*/  FFMA R5, R34, R2, R5 ;  /* 0x0000000222057223 */ /* 0x000fca0000000005 */
[----:B------:R-:W-:-:S04]  /*f820*/  F2FP.BF16.F32.PACK_AB R5, RZ, R5 ;  /* 0x00000005ff05723e */ /* 0x000fc800000010ff */
[----:B--2---:R-:W-:Y:S01]  /*f830*/  PRMT R10, R5, 0x7610, R10 ;  /* 0x00007610050a7816 */ /* 0x004fe2000000000a */
[----:B------:R-:W-:-:S05]  /*f840*/  @P3 IMAD.MOV.U32 R5, RZ, RZ, R161 ;  /* 0x000000ffff053224 */ /* 0x000fca00078e00a1 */
[----:B------:R0:W-:Y:S01]  /*f850*/  @P3 STG.E.U16 desc[UR36][R4.64+0x20], R10 ;  /* 0x0000200a04003986 */ /* 0x0001e2000c101524 */
[----:B------:R-:W-:Y:S05]  /*f860*/  @!P2 BRA `(.L_x_309) ;  /* 0x000000000004a947 */ /* 0x000fea0003800000 */
[----:B------:R2:W5:Y:S02]  /*f870*/  LDG.E.LTC128B.U16 R3, desc[UR36][R12.64+0x22] ;  /* 0x000022240c037981 */ /* 0x000564000c1e1520 */
.L_x_309:
[----:B------:R-:W-:Y:S05]  /*f880*/  BSYNC B1 ;  /* 0x0000000000017941 */ /* 0x000fea0003800000 */
.L_x_308:
[----:B0----5:R-:W-:Y:S01]  /*f890*/  IMAD.U32 R5, R3, 0x10000, RZ ;  /* 0x0001000003057824 */ /* 0x021fe200078e00ff */
[----:B------:R-:W-:Y:S01]  /*f8a0*/  ISETP.GT.AND P3, PT, R0, 0x18, P0 ;  /* 0x000000180000780c */ /* 0x000fe20000764270 */
[----:B------:R-:W-:Y:S02]  /*f8b0*/  BSSY B1, `(.L_x_310) ;  /* 0x000000a000017945 */ /* 0x000fe40003800000 */
[----:B------:R-:W-:Y:S01]  /*f8c0*/  FMUL R4, R5, R16 ;  /* 0x0000001005047220 */ /* 0x000fe20000400000 */
[----:B------:R-:W-:-:S03]  /*f8d0*/  @P2 IMAD.MOV.U32 R5, RZ, RZ, R161 ;  /* 0x000000ffff052224 */ /* 0x000fc600078e00a1 */
[----:B------:R-:W-:-:S05]  /*f8e0*/  FFMA R4, R35, R2, R4 ;  /* 0x0000000223047223 */ /* 0x000fca0000000004 */
[----:B------:R-:W-:-:S04]  /*f8f0*/  F2FP.BF16.F32.PACK_AB R4, RZ, R4 ;  /* 0x00000004ff04723e */ /* 0x000fc800000010ff */
[----:B------:R-:W-:Y:S02]  /*f900*/  PRMT R10, R4, 0x7610, R10 ;  /* 0x00007610040a7816 */ /* 0x000fe4000000000a */
[----:B------:R-:W-:-:S05]  /*f910*/  @P2 MOV R4, R160 ;  /* 0x000000a000042202 */ /* 0x000fca0000000f00 */
[----:B------:R0:W-:Y:S01]  /*f920*/  @P2 STG.E.U16 desc[UR36][R4.64+0x22], R10 ;  /* 0x0000220a04002986 */ /* 0x0001e2000c101524 */
[----:B------:R-:W-:Y:S05]  /*f930*/  @!P3 BRA `(.L_x_311) ;  /* 0x000000000004b947 */ /* 0x000fea0003800000 */
[----:B------:R0:W5:Y:S02]  /*f940*/  LDG.E.LTC128B.U16 R3, desc[UR36][R6.64+0x30] ;  /* 0x0000302406037981 */ /* 0x000164000c1e1520 */
.L_x_311:
[----:B------:R-:W-:Y:S05]  /*f950*/  BSYNC B1 ;  /* 0x0000000000017941 */ /* 0x000fea0003800000 */
.L_x_310:
        /* <DEDUP_REMOVED lines=9> */
.L_x_313:
[----:B------:R-:W-:Y:S05]  /*f9f0*/  BSYNC B1 ;  /* 0x0000000000017941 */ /* 0x000fea0003800000 */
.L_x_312:
        /* <DEDUP_REMOVED lines=9> */
.L_x_315:
[----:B------:R-:W-:Y:S05]  /*fa90*/  BSYNC B1 ;  /* 0x0000000000017941 */ /* 0x000fea0003800000 */
.L_x_314:
[----:B-----5:R-:W-:Y:S01]  /*faa0*/  SHF.L.U32 R5, R3, 0x10, RZ ;  /* 0x0000001003057819 */ /* 0x020fe200000006ff */
[----:B0-----:R-:W-:Y:S01]  /*fab0*/  @P3 IMAD.MOV.U32 R4, RZ, RZ, R160 ;  /* 0x000000ffff043224 */ /* 0x001fe200078e00a0 */
[----:B------:R-:W-:Y:S01]  /*fac0*/  ISETP.GT.AND P2, PT, R0, 0x19, P1 ;  /* 0x000000190000780c */ /* 0x000fe20000f44270 */
[----:B------:R-:W-:Y:S02]  /*fad0*/  BSSY B1, `(.L_x_316) ;  /* 0x0000009000017945 */ /* 0x000fe40003800000 */
[----:B------:R-:W-:-:S04]  /*fae0*/  FMUL R5, R5, R16 ;  /* 0x0000001005057220 */ /* 0x000fc80000400000 */
[----:B------:R-:W-:-:S05]  /*faf0*/  FFMA R5, R38, R2, R5 ;  /* 0x0000000226057223 */ /* 0x000fca0000000005 */
[----:B------:R-:W-:-:S04]  /*fb00*/  F2FP.BF16.F32.PACK_AB R5, RZ, R5 ;  /* 0x00000005ff05723e */ /* 0x000fc800000010ff */
[----:B------:R-:W-:Y:S01]  /*fb10*/  PRMT R10, R5, 0x7610, R10 ;  /* 0x00007610050a7816 */ /* 0x000fe2000000000a */
[----:B------:R-:W-:-:S05]  /*fb20*/  @P3 IMAD.MOV.U32 R5, RZ, RZ, R161 ;  /* 0x000000ffff053224 */ /* 0x000fca00078e00a1 */
[----:B------:R0:W-:Y:S01]  /*fb30*/  @P3 STG.E.U16 desc[UR36][R4.64+0x30], R10 ;  /* 0x0000300a04003986 */ /* 0x0001e2000c101524 */
[----:B------:R-:W-:Y:S05]  /*fb40*/  @!P2 BRA `(.L_x_317) ;  /* 0x000000000004a947 */ /* 0x000fea0003800000 */
[----:B------:R0:W5:Y:S02]  /*fb50*/  LDG.E.LTC128B.U16 R3, desc[UR36][R12.64+0x32] ;  /* 0x000032240c037981 */ /* 0x000164000c1e1520 */
.L_x_317:
[----:B------:R-:W-:Y:S05]  /*fb60*/  BSYNC B1 ;  /* 0x0000000000017941 */ /* 0x000fea0003800000 */
.L_x_316:
        /* <DEDUP_REMOVED lines=12> */
.L_x_319:
[----:B------:R-:W-:Y:S05]  /*fc30*/  BSYNC B1 ;  /* 0x0000000000017941 */ /* 0x000fea0003800000 */
.L_x_318:
        /* <DEDUP_REMOVED lines=9> */
.L_x_321:
[----:B------:R-:W-:Y:S05]  /*fcd0*/  BSYNC B1 ;  /* 0x0000000000017941 */ /* 0x000fea0003800000 */
.L_x_320:
        /* <DEDUP_REMOVED lines=9> */
.L_x_323:
[----:B------:R-:W-:Y:S05]  /*fd70*/  BSYNC B1 ;  /* 0x0000000000017941 */ /* 0x000fea0003800000 */
.L_x_322:
        /* <DEDUP_REMOVED lines=12> */
.L_x_325:
[----:B------:R-:W-:Y:S05]  /*fe40*/  BSYNC B1 ;  /* 0x0000000000017941 */ /* 0x000fea0003800000 */
.L_x_324:
        /* <DEDUP_REMOVED lines=12> */
.L_x_327:
[----:B------:R-:W-:Y:S05]  /*ff10*/  BSYNC B1 ;  /* 0x0000000000017941 */ /* 0x000fea0003800000 */
.L_x_326:
        /* <DEDUP_REMOVED lines=9> */
.L_x_329:
[----:B------:R-:W-:Y:S05]  /*ffb0*/  BSYNC B1 ;  /* 0x0000000000017941 */ /* 0x000fea0003800000 */
.L_x_328:
        /* <DEDUP_REMOVED lines=9> */
.L_x_331:
[----:B------:R-:W-:Y:S05]  /*10050*/  BSYNC B1 ;  /* 0x0000000000017941 */ /* 0x000fea0003800000 */
.L_x_330:
        /* <DEDUP_REMOVED lines=12> */
.L_x_333:
[----:B------:R-:W-:Y:S05]  /*10120*/  BSYNC B1 ;  /* 0x0000000000017941 */ /* 0x000fea0003800000 */
.L_x_332:
        /* <DEDUP_REMOVED lines=12> */
.L_x_335:
[----:B------:R-:W-:Y:S05]  /*101f0*/  BSYNC B1 ;  /* 0x0000000000017941 */ /* 0x000fea0003800000 */
.L_x_334:
        /* <DEDUP_REMOVED lines=9> */
.L_x_337:
[----:B------:R-:W-:Y:S05]  /*10290*/  BSYNC B1 ;  /* 0x0000000000017941 */ /* 0x000fea0003800000 */
.L_x_336:
        /* <DEDUP_REMOVED lines=9> */
.L_x_339:
[----:B------:R-:W-:Y:S05]  /*10330*/  BSYNC B1 ;  /* 0x0000000000017941 */ /* 0x000fea0003800000 */
.L_x_338:
        /* <DEDUP_REMOVED lines=12> */
.L_x_341:
[----:B------:R-:W-:Y:S05]  /*10400*/  BSYNC B1 ;  /* 0x0000000000017941 */ /* 0x000fea0003800000 */
.L_x_340:
        /* <DEDUP_REMOVED lines=12> */
.L_x_343:
[----:B------:R-:W-:Y:S05]  /*104d0*/  BSYNC B1 ;  /* 0x0000000000017941 */ /* 0x000fea0003800000 */
.L_x_342:
        /* <DEDUP_REMOVED lines=9> */
.L_x_345:
[----:B------:R-:W-:Y:S05]  /*10570*/  BSYNC B1 ;  /* 0x0000000000017941 */ /* 0x000fea0003800000 */
.L_x_344:
        /* <DEDUP_REMOVED lines=9> */
.L_x_347:
[----:B------:R-:W-:Y:S05]  /*10610*/  BSYNC B1 ;  /* 0x0000000000017941 */ /* 0x000fea0003800000 */
.L_x_346:
        /* <DEDUP_REMOVED lines=12> */
.L_x_349:
[----:B------:R-:W-:Y:S05]  /*106e0*/  BSYNC B1 ;  /* 0x0000000000017941 */ /* 0x000fea0003800000 */
.L_x_348:
        /* <DEDUP_REMOVED lines=12> */
.L_x_351:
[----:B------:R-:W-:Y:S05]  /*107b0*/  BSYNC B1 ;  /* 0x0000000000017941 */ /* 0x000fea0003800000 */
.L_x_350:
        /* <DEDUP_REMOVED lines=9> */
.L_x_353:
[----:B------:R-:W-:Y:S05]  /*10850*/  BSYNC B1 ;  /* 0x0000000000017941 */ /* 0x000fea0003800000 */
.L_x_352:
        /* <DEDUP_REMOVED lines=9> */
.L_x_355:
[----:B------:R-:W-:Y:S05]  /*108f0*/  BSYNC B1 ;  /* 0x0000000000017941 */ /* 0x000fea0003800000 */
.L_x_354:
        /* <DEDUP_REMOVED lines=12> */
.L_x_357:
[----:B------:R-:W-:Y:S05]  /*109c0*/  BSYNC B1 ;  /* 0x0000000000017941 */ /* 0x000fea0003800000 */
.L_x_356:
        /* <DEDUP_REMOVED lines=12> */
.L_x_359:
[----:B------:R-:W-:Y:S05]  /*10a90*/  BSYNC B1 ;  /* 0x0000000000017941 */ /* 0x000fea0003800000 */
.L_x_358:
        /* <DEDUP_REMOVED lines=9> */
.L_x_361:
[----:B------:R-:W-:Y:S05]  /*10b30*/  BSYNC B1 ;  /* 0x0000000000017941 */ /* 0x000fea0003800000 */
.L_x_360:
        /* <DEDUP_REMOVED lines=9> */
.L_x_363:
[----:B------:R-:W-:Y:S05]  /*10bd0*/  BSYNC B1 ;  /* 0x0000000000017941 */ /* 0x000fea0003800000 */
.L_x_362:
        /* <DEDUP_REMOVED lines=12> */
.L_x_365:
[----:B------:R-:W-:Y:S05]  /*10ca0*/  BSYNC B1 ;  /* 0x0000000000017941 */ /* 0x000fea0003800000 */
.L_x_364:
        /* <DEDUP_REMOVED lines=12> */
.L_x_367:
[----:B------:R-:W-:Y:S05]  /*10d70*/  BSYNC B1 ;  /* 0x0000000000017941 */ /* 0x000fea0003800000 */
.L_x_366:
        /* <DEDUP_REMOVED lines=9> */
.L_x_369:
[----:B------:R-:W-:Y:S05]  /*10e10*/  BSYNC B1 ;  /* 0x0000000000017941 */ /* 0x000fea0003800000 */
.L_x_368:
        /* <DEDUP_REMOVED lines=9> */
.L_x_371:
[----:B------:R-:W-:Y:S05]  /*10eb0*/  BSYNC B1 ;  /* 0x0000000000017941 */ /* 0x000fea0003800000 */
.L_x_370:
        /* <DEDUP_REMOVED lines=12> */
.L_x_373:
[----:B------:R-:W-:Y:S05]  /*10f80*/  BSYNC B1 ;  /* 0x0000000000017941 */ /* 0x000fea0003800000 */
.L_x_372:
        /* <DEDUP_REMOVED lines=12> */
.L_x_375:
[----:B------:R-:W-:Y:S05]  /*11050*/  BSYNC B1 ;  /* 0x0000000000017941 */ /* 0x000fea0003800000 */
.L_x_374:
        /* <DEDUP_REMOVED lines=9> */
.L_x_377:
[----:B------:R-:W-:Y:S05]  /*110f0*/  BSYNC B1 ;  /* 0x0000000000017941 */ /* 0x000fea0003800000 */
.L_x_376:
        /* <DEDUP_REMOVED lines=9> */
.L_x_379:
[----:B------:R-:W-:Y:S05]  /*11190*/  BSYNC B1 ;  /* 0x0000000000017941 */ /* 0x000fea0003800000 */
.L_x_378:
        /* <DEDUP_REMOVED lines=12> */
.L_x_381:
[----:B------:R-:W-:Y:S05]  /*11260*/  BSYNC B1 ;  /* 0x0000000000017941 */ /* 0x000fea0003800000 */
.L_x_380:
        /* <DEDUP_REMOVED lines=12> */
.L_x_383:
[----:B------:R-:W-:Y:S05]  /*11330*/  BSYNC B1 ;  /* 0x0000000000017941 */ /* 0x000fea0003800000 */
.L_x_382:
        /* <DEDUP_REMOVED lines=9> */
.L_x_385:
[----:B------:R-:W-:Y:S05]  /*113d0*/  BSYNC B1 ;  /* 0x0000000000017941 */ /* 0x000fea0003800000 */
.L_x_384:
        /* <DEDUP_REMOVED lines=9> */
.L_x_387:
[----:B------:R-:W-:Y:S05]  /*11470*/  BSYNC B1 ;  /* 0x0000000000017941 */ /* 0x000fea0003800000 */
.L_x_386:
        /* <DEDUP_REMOVED lines=12> */
.L_x_389:
[----:B------:R-:W-:Y:S05]  /*11540*/  BSYNC B1 ;  /* 0x0000000000017941 */ /* 0x000fea0003800000 */
.L_x_388:
        /* <DEDUP_REMOVED lines=12> */
.L_x_391:
[----:B------:R-:W-:Y:S05]  /*11610*/  BSYNC B1 ;  /* 0x0000000000017941 */ /* 0x000fea0003800000 */
.L_x_390:
        /* <DEDUP_REMOVED lines=9> */
.L_x_393:
[----:B------:R-:W-:Y:S05]  /*116b0*/  BSYNC B1 ;  /* 0x0000000000017941 */ /* 0x000fea0003800000 */
.L_x_392:
        /* <DEDUP_REMOVED lines=9> */
.L_x_395:
[----:B------:R-:W-:Y:S05]  /*11750*/  BSYNC B1 ;  /* 0x0000000000017941 */ /* 0x000fea0003800000 */
.L_x_394:
        /* <DEDUP_REMOVED lines=12> */
.L_x_397:
[----:B------:R-:W-:Y:S05]  /*11820*/  BSYNC B1 ;  /* 0x0000000000017941 */ /* 0x000fea0003800000 */
.L_x_396:
        /* <DEDUP_REMOVED lines=12> */
.L_x_399:
[----:B------:R-:W-:Y:S05]  /*118f0*/  BSYNC B1 ;  /* 0x0000000000017941 */ /* 0x000fea0003800000 */
.L_x_398:
        /* <DEDUP_REMOVED lines=9> */
.L_x_401:
[----:B------:R-:W-:Y:S05]  /*11990*/  BSYNC B1 ;  /* 0x0000000000017941 */ /* 0x000fea0003800000 */
.L_x_400:
        /* <DEDUP_REMOVED lines=9> */
.L_x_403:
[----:B------:R-:W-:Y:S05]  /*11a30*/  BSYNC B1 ;  /* 0x0000000000017941 */ /* 0x000fea0003800000 */
.L_x_402:
        /* <DEDUP_REMOVED lines=12> */
.L_x_405:
[----:B------:R-:W-:Y:S05]  /*11b00*/  BSYNC B1 ;  /* 0x0000000000017941 */ /* 0x000fea0003800000 */
.L_x_404:
        /* <DEDUP_REMOVED lines=12> */
.L_x_407:
[----:B------:R-:W-:Y:S05]  /*11bd0*/  BSYNC B1 ;  /* 0x0000000000017941 */ /* 0x000fea0003800000 */
.L_x_406:
        /* <DEDUP_REMOVED lines=9> */
.L_x_409:
[----:B------:R-:W-:Y:S05]  /*11c70*/  BSYNC B1 ;  /* 0x0000000000017941 */ /* 0x000fea0003800000 */
.L_x_408:
        /* <DEDUP_REMOVED lines=9> */
.L_x_411:
[----:B------:R-:W-:Y:S05]  /*11d10*/  BSYNC B1 ;  /* 0x0000000000017941 */ /* 0x000fea0003800000 */
.L_x_410:
        /* <DEDUP_REMOVED lines=12> */
.L_x_413:
[----:B------:R-:W-:Y:S05]  /*11de0*/  BSYNC B1 ;  /* 0x0000000000017941 */ /* 0x000fea0003800000 */
.L_x_412:
        /* <DEDUP_REMOVED lines=12> */
.L_x_415:
[----:B------:R-:W-:Y:S05]  /*11eb0*/  BSYNC B1 ;  /* 0x0000000000017941 */ /* 0x000fea0003800000 */
.L_x_414:
        /* <DEDUP_REMOVED lines=9> */
.L_x_417:
[----:B------:R-:W-:Y:S05]  /*11f50*/  BSYNC B1 ;  /* 0x0000000000017941 */ /* 0x000fea0003800000 */
.L_x_416:
        /* <DEDUP_REMOVED lines=9> */
.L_x_419:
[----:B------:R-:W-:Y:S05]  /*11ff0*/  BSYNC B1 ;  /* 0x0000000000017941 */ /* 0x000fea0003800000 */
.L_x_418:
        /* <DEDUP_REMOVED lines=12> */
.L_x_421:
[----:B------:R-:W-:Y:S05]  /*120c0*/  BSYNC B1 ;  /* 0x0000000000017941 */ /* 0x000fea0003800000 */
.L_x_420:
        /* <DEDUP_REMOVED lines=12> */
.L_x_423:
[----:B------:R-:W-:Y:S05]  /*12190*/  BSYNC B1 ;  /* 0x0000000000017941 */ /* 0x000fea0003800000 */
.L_x_422:
        /* <DEDUP_REMOVED lines=9> */
.L_x_425:
[----:B------:R-:W-:Y:S05]  /*12230*/  BSYNC B1 ;  /* 0x0000000000017941 */ /* 0x000fea0003800000 */
.L_x_424:
        /* <DEDUP_REMOVED lines=9> */
.L_x_427:
[----:B------:R-:W-:Y:S05]  /*122d0*/  BSYNC B1 ;  /* 0x0000000000017941 */ /* 0x000fea0003800000 */
.L_x_426:
        /* <DEDUP_REMOVED lines=12> */
.L_x_429:
[----:B------:R-:W-:Y:S05]  /*123a0*/  BSYNC B1 ;  /* 0x0000000000017941 */ /* 0x000fea0003800000 */
.L_x_428:
        /* <DEDUP_REMOVED lines=12> */
.L_x_431:
[----:B------:R-:W-:Y:S05]  /*12470*/  BSYNC B1 ;  /* 0x0000000000017941 */ /* 0x000fea0003800000 */
.L_x_430:
        /* <DEDUP_REMOVED lines=9> */
.L_x_433:
[----:B------:R-:W-:Y:S05]  /*12510*/  BSYNC B1 ;  /* 0x0000000000017941 */ /* 0x000fea0003800000 */
.L_x_432:
        /* <DEDUP_REMOVED lines=9> */
.L_x_435:
[----:B------:R-:W-:Y:S05]  /*125b0*/  BSYNC B1 ;  /* 0x0000000000017941 */ /* 0x000fea0003800000 */
.L_x_434:
        /* <DEDUP_REMOVED lines=12> */
.L_x_437:
[----:B------:R-:W-:Y:S05]  /*12680*/  BSYNC B1 ;  /* 0x0000000000017941 */ /* 0x000fea0003800000 */
.L_x_436:
        /* <DEDUP_REMOVED lines=12> */
.L_x_439:
[----:B------:R-:W-:Y:S05]  /*12750*/  BSYNC B1 ;  /* 0x0000000000017941 */ /* 0x000fea0003800000 */
.L_x_438:
        /* <DEDUP_REMOVED lines=9> */
.L_x_441:
[----:B------:R-:W-:Y:S05]  /*127f0*/  BSYNC B1 ;  /* 0x0000000000017941 */ /* 0x000fea0003800000 */
.L_x_440:
        /* <DEDUP_REMOVED lines=9> */
.L_x_443:
[----:B------:R-:W-:Y:S05]  /*12890*/  BSYNC B1 ;  /* 0x0000000000017941 */ /* 0x000fea0003800000 */
.L_x_442:
        /* <DEDUP_REMOVED lines=12> */
.L_x_445:
[----:B------:R-:W-:Y:S05]  /*12960*/  BSYNC B1 ;  /* 0x0000000000017941 */ /* 0x000fea0003800000 */
.L_x_444:
        /* <DEDUP_REMOVED lines=12> */
.L_x_447:
[----:B------:R-:W-:Y:S05]  /*12a30*/  BSYNC B1 ;  /* 0x0000000000017941 */ /* 0x000fea0003800000 */
.L_x_446:
        /* <DEDUP_REMOVED lines=9> */
.L_x_449:
[----:B------:R-:W-:Y:S05]  /*12ad0*/  BSYNC B1 ;  /* 0x0000000000017941 */ /* 0x000fea0003800000 */
.L_x_448:
        /* <DEDUP_REMOVED lines=9> */
.L_x_451:
[----:B------:R-:W-:Y:S05]  /*12b70*/  BSYNC B1 ;  /* 0x0000000000017941 */ /* 0x000fea0003800000 */
.L_x_450:
        /* <DEDUP_REMOVED lines=12> */
.L_x_453:
[----:B------:R-:W-:Y:S05]  /*12c40*/  BSYNC B1 ;  /* 0x0000000000017941 */ /* 0x000fea0003800000 */
.L_x_452:
        /* <DEDUP_REMOVED lines=12> */
.L_x_455:
[----:B------:R-:W-:Y:S05]  /*12d10*/  BSYNC B1 ;  /* 0x0000000000017941 */ /* 0x000fea0003800000 */
.L_x_454:
        /* <DEDUP_REMOVED lines=9> */
.L_x_457:
[----:B------:R-:W-:Y:S05]  /*12db0*/  BSYNC B1 ;  /* 0x0000000000017941 */ /* 0x000fea0003800000 */
.L_x_456:
        /* <DEDUP_REMOVED lines=9> */
.L_x_459:
[----:B------:R-:W-:Y:S05]  /*12e50*/  BSYNC B1 ;  /* 0x0000000000017941 */ /* 0x000fea0003800000 */
.L_x_458:
        /* <DEDUP_REMOVED lines=12> */
.L_x_461:
[----:B------:R-:W-:Y:S05]  /*12f20*/  BSYNC B1 ;  /* 0x0000000000017941 */ /* 0x000fea0003800000 */
.L_x_460:
        /* <DEDUP_REMOVED lines=12> */
.L_x_463:
[----:B------:R-:W-:Y:S05]  /*12ff0*/  BSYNC B1 ;  /* 0x0000000000017941 */ /* 0x000fea0003800000 */
.L_x_462:
        /* <DEDUP_REMOVED lines=9> */
.L_x_465:
[----:B------:R-:W-:Y:S05]  /*13090*/  BSYNC B1 ;  /* 0x0000000000017941 */ /* 0x000fea0003800000 */
.L_x_464:
        /* <DEDUP_REMOVED lines=9> */
.L_x_467:
[----:B------:R-:W-:Y:S05]  /*13130*/  BSYNC B1 ;  /* 0x0000000000017941 */ /* 0x000fea0003800000 */
.L_x_466:
        /* <DEDUP_REMOVED lines=12> */
.L_x_469:
[----:B------:R-:W-:Y:S05]  /*13200*/  BSYNC B1 ;  /* 0x0000000000017941 */ /* 0x000fea0003800000 */
.L_x_468:
        /* <DEDUP_REMOVED lines=12> */
.L_x_471:
[----:B------:R-:W-:Y:S05]  /*132d0*/  BSYNC B1 ;  /* 0x0000000000017941 */ /* 0x000fea0003800000 */
.L_x_470:
        /* <DEDUP_REMOVED lines=9> */
.L_x_473:
[----:B------:R-:W-:Y:S05]  /*13370*/  BSYNC B1 ;  /* 0x0000000000017941 */ /* 0x000fea0003800000 */
.L_x_472:
        /* <DEDUP_REMOVED lines=9> */
.L_x_475:
[----:B------:R-:W-:Y:S05]  /*13410*/  BSYNC B1 ;  /* 0x0000000000017941 */ /* 0x000fea0003800000 */
.L_x_474:
        /* <DEDUP_REMOVED lines=12> */
.L_x_477:
[----:B------:R-:W-:Y:S05]  /*134e0*/  BSYNC B1 ;  /* 0x0000000000017941 */ /* 0x000fea0003800000 */
.L_x_476:
        /* <DEDUP_REMOVED lines=12> */
.L_x_479:
[----:B------:R-:W-:Y:S05]  /*135b0*/  BSYNC B1 ;  /* 0x0000000000017941 */ /* 0x000fea0003800000 */
.L_x_478:
        /* <DEDUP_REMOVED lines=9> */
.L_x_481:
[----:B------:R-:W-:Y:S05]  /*13650*/  BSYNC B1 ;  /* 0x0000000000017941 */ /* 0x000fea0003800000 */
.L_x_480:
        /* <DEDUP_REMOVED lines=9> */
.L_x_483:
[----:B------:R-:W-:Y:S05]  /*136f0*/  BSYNC B1 ;  /* 0x0000000000017941 */ /* 0x000fea0003800000 */
.L_x_482:
        /* <DEDUP_REMOVED lines=12> */
.L_x_485:
[----:B------:R-:W-:Y:S05]  /*137c0*/  BSYNC B1 ;  /* 0x0000000000017941 */ /* 0x000fea0003800000 */
.L_x_484:
        /* <DEDUP_REMOVED lines=12> */
.L_x_487:
[----:B------:R-:W-:Y:S05]  /*13890*/  BSYNC B1 ;  /* 0x0000000000017941 */ /* 0x000fea0003800000 */
.L_x_486:
        /* <DEDUP_REMOVED lines=9> */
.L_x_489:
[----:B------:R-:W-:Y:S05]  /*13930*/  BSYNC B1 ;  /* 0x0000000000017941 */ /* 0x000fea0003800000 */
.L_x_488:
        /* <DEDUP_REMOVED lines=9> */
.L_x_491:
[----:B------:R-:W-:Y:S05]  /*139d0*/  BSYNC B1 ;  /* 0x0000000000017941 */ /* 0x000fea0003800000 */
.L_x_490:
        /* <DEDUP_REMOVED lines=12> */
.L_x_493:
[----:B------:R-:W-:Y:S05]  /*13aa0*/  BSYNC B1 ;  /* 0x0000000000017941 */ /* 0x000fea0003800000 */
.L_x_492:
        /* <DEDUP_REMOVED lines=12> */
.L_x_495:
[----:B------:R-:W-:Y:S05]  /*13b70*/  BSYNC B1 ;  /* 0x0000000000017941 */ /* 0x000fea0003800000 */
.L_x_494:
        /* <DEDUP_REMOVED lines=9> */
.L_x_497:
[----:B------:R-:W-:Y:S05]  /*13c10*/  BSYNC B1 ;  /* 0x0000000000017941 */ /* 0x000fea0003800000 */
.L_x_496:
        /* <DEDUP_REMOVED lines=9> */
.L_x_499:
[----:B------:R-:W-:Y:S05]  /*13cb0*/  BSYNC B1 ;  /* 0x0000000000017941 */ /* 0x000fea0003800000 */
.L_x_498:
        /* <DEDUP_REMOVED lines=12> */
.L_x_501:
[----:B------:R-:W-:Y:S05]  /*13d80*/  BSYNC B1 ;  /* 0x0000000000017941 */ /* 0x000fea0003800000 */
.L_x_500:
        /* <DEDUP_REMOVED lines=12> */
.L_x_503:
[----:B------:R-:W-:Y:S05]  /*13e50*/  BSYNC B1 ;  /* 0x0000000000017941 */ /* 0x000fea0003800000 */
.L_x_502:
        /* <DEDUP_REMOVED lines=9> */
.L_x_505:
[----:B------:R-:W-:Y:S05]  /*13ef0*/  BSYNC B1 ;  /* 0x0000000000017941 */ /* 0x000fea0003800000 */
.L_x_504:
        /* <DEDUP_REMOVED lines=9> */
.L_x_507:
[----:B------:R-:W-:Y:S05]  /*13f90*/  BSYNC B1 ;  /* 0x0000000000017941 */ /* 0x000fea0003800000 */
.L_x_506:
        /* <DEDUP_REMOVED lines=12> */
.L_x_509:
[----:B------:R-:W-:Y:S05]  /*14060*/  BSYNC B1 ;  /* 0x0000000000017941 */ /* 0x000fea0003800000 */
.L_x_508:
        /* <DEDUP_REMOVED lines=12> */
.L_x_511:
[----:B------:R-:W-:Y:S05]  /*14130*/  BSYNC B1 ;  /* 0x0000000000017941 */ /* 0x000fea0003800000 */
.L_x_510:
        /* <DEDUP_REMOVED lines=9> */
.L_x_513:
[----:B------:R-:W-:Y:S05]  /*141d0*/  BSYNC B1 ;  /* 0x0000000000017941 */ /* 0x000fea0003800000 */
.L_x_512:
        /* <DEDUP_REMOVED lines=9> */
.L_x_515:
[----:B------:R-:W-:Y:S05]  /*14270*/  BSYNC B1 ;  /* 0x0000000000017941 */ /* 0x000fea0003800000 */
.L_x_514:
        /* <DEDUP_REMOVED lines=12> */
.L_x_517:
[----:B------:R-:W-:Y:S05]  /*14340*/  BSYNC B1 ;  /* 0x0000000000017941 */ /* 0x000fea0003800000 */
.L_x_516:
        /* <DEDUP_REMOVED lines=12> */
.L_x_519:
[----:B------:R-:W-:Y:S05]  /*14410*/  BSYNC B1 ;  /* 0x0000000000017941 */ /* 0x000fea0003800000 */
.L_x_518:
        /* <DEDUP_REMOVED lines=9> */
.L_x_521:
[----:B------:R-:W-:Y:S05]  /*144b0*/  BSYNC B1 ;  /* 0x0000000000017941 */ /* 0x000fea0003800000 */
.L_x_520:
        /* <DEDUP_REMOVED lines=9> */
.L_x_523:
[----:B------:R-:W-:Y:S05]  /*14550*/  BSYNC B1 ;  /* 0x0000000000017941 */ /* 0x000fea0003800000 */
.L_x_522:
        /* <DEDUP_REMOVED lines=12> */
.L_x_525:
[----:B------:R-:W-:Y:S05]  /*14620*/  BSYNC B1 ;  /* 0x0000000000017941 */ /* 0x000fea0003800000 */
.L_x_524:
        /* <DEDUP_REMOVED lines=12> */
.L_x_527:
[----:B------:R-:W-:Y:S05]  /*146f0*/  BSYNC B1 ;  /* 0x0000000000017941 */ /* 0x000fea0003800000 */
.L_x_526:
        /* <DEDUP_REMOVED lines=9> */
.L_x_529:
[----:B------:R-:W-:Y:S05]  /*14790*/  BSYNC B1 ;  /* 0x0000000000017941 */ /* 0x000fea0003800000 */
.L_x_528:
        /* <DEDUP_REMOVED lines=9> */
.L_x_531:
[----:B------:R-:W-:Y:S05]  /*14830*/  BSYNC B1 ;  /* 0x0000000000017941 */ /* 0x000fea0003800000 */
.L_x_530:
        /* <DEDUP_REMOVED lines=12> */
.L_x_533:
[----:B------:R-:W-:Y:S05]  /*14900*/  BSYNC B1 ;  /* 0x0000000000017941 */ /* 0x000fea0003800000 */
.L_x_532:
        /* <DEDUP_REMOVED lines=12> */
.L_x_535:
[----:B------:R-:W-:Y:S05]  /*149d0*/  BSYNC B1 ;  /* 0x0000000000017941 */ /* 0x000fea0003800000 */
.L_x_534:
        /* <DEDUP_REMOVED lines=9> */
.L_x_537:
[----:B------:R-:W-:Y:S05]  /*14a70*/  BSYNC B1 ;  /* 0x0000000000017941 */ /* 0x000fea0003800000 */
.L_x_536:
        /* <DEDUP_REMOVED lines=9> */
.L_x_539:
[----:B------:R-:W-:Y:S05]  /*14b10*/  BSYNC B1 ;  /* 0x0000000000017941 */ /* 0x000fea0003800000 */
.L_x_538:
[----:B-----5:R-:W-:Y:S01]  /*14b20*/  SHF.L.U32 R5, R3, 0x10, RZ ;  /* 0x0000001003057819 */ /* 0x020fe200000006ff */
[----:B0-----:R-:W-:Y:S01]  /*14b30*/  @P2 IMAD.MOV.U32 R4, RZ, RZ, R160 ;  /* 0x000000ffff042224 */ /* 0x001fe200078e00a0 */
[----:B------:R-:W-:Y:S01]  /*14b40*/  ISETP.GT.AND P1, PT, R0, 0xf9, P1 ;  /* 0x000000f90000780c */ /* 0x000fe20000f24270 */
[----:B------:R-:W-:Y:S02]  /*14b50*/  BSSY B1, `(.L_x_540) ;  /* 0x0000009000017945 */ /* 0x000fe40003800000 */
[----:B------:R-:W-:-:S04]  /*14b60*/  FMUL R5, R5, R16 ;  /* 0x0000001005057220 */ /* 0x000fc80000400000 */
[----:B------:R-:W-:-:S05]  /*14b70*/  FFMA R5, R150, R2, R5 ;  /* 0x0000000296057223 */ /* 0x000fca0000000005 */
[----:B------:R-:W-:-:S04]  /*14b80*/  F2FP.BF16.F32.PACK_AB R5, RZ, R5 ;  /* 0x00000005ff05723e */ /* 0x000fc800000010ff */
[----:B-1--4-:R-:W-:Y:S01]  /*14b90*/  PRMT R6, R5, 0x7610, R6 ;  /* 0x0000761005067816 */ /* 0x012fe20000000006 */
[----:B------:R-:W-:-:S05]  /*14ba0*/  @P2 IMAD.MOV.U32 R5, RZ, RZ, R161 ;  /* 0x000000ffff052224 */ /* 0x000fca00078e00a1 */
[----:B------:R0:W-:Y:S01]  /*14bb0*/  @P2 STG.E.U16 desc[UR36][R4.64+0x1f0], R6 ;  /* 0x0001f00604002986 */ /* 0x0001e2000c101524 */
[----:B------:R-:W-:Y:S05]  /*14bc0*/  @!P1 BRA `(.L_x_541) ;  /* 0x0000000000049947 */ /* 0x000fea0003800000 */
[----:B------:R1:W5:Y:S02]  /*14bd0*/  LDG.E.LTC128B.U16 R3, desc[UR36][R12.64+0x1f2] ;  /* 0x0001f2240c037981 */ /* 0x000364000c1e1520 */
.L_x_541:
[----:B------:R-:W-:Y:S05]  /*14be0*/  BSYNC B1 ;  /* 0x0000000000017941 */ /* 0x000fea0003800000 */
.L_x_540:
[----:B------:R-:W-:Y:S05]  /*14bf0*/  @!P1 BRA `(.L_x_542) ;  /* 0x0000005400c09947 */ /* 0x000fea0003800000 */
[----:B-----5:R-:W-:-:S04]  /*14c00*/  IMAD.U32 R3, R3, 0x10000, RZ ;  /* 0x0001000003037824 */ /* 0x020fc800078e00ff */
[----:B------:R-:W-:-:S04]  /*14c10*/  FMUL R0, R3, R16 ;  /* 0x0000001003007220 */ /* 0x000fc80000400000 */
[----:B------:R-:W-:-:S05]  /*14c20*/  FFMA R0, R151, R2, R0 ;  /* 0x0000000297007223 */ /* 0x000fca0000000000 */
[----:B------:R-:W-:-:S05]  /*14c30*/  F2FP.BF16.F32.PACK_AB R0, RZ, R0 ;  /* 0x00000000ff00723e */ /* 0x000fca00000010ff */
[----:B------:R4:W-:Y:S01]  /*14c40*/  STG.E.U16 desc[UR36][R160.64+0x1f2], R0 ;  /* 0x0001f200a0007986 */ /* 0x0009e2000c101524 */
[----:B------:R-:W-:Y:S05]  /*14c50*/  BRA `(.L_x_542) ;  /* 0x0000005400a87947 */ /* 0x000fea0003800000 */
.L_x_35:
[----:B------:R-:W2:Y:S01]  /*14c60*/  LDL.LU R3, [R1] ;  /* 0x0000000001037983 */ /* 0x000ea20000300800 */
[----:B------:R-:W-:-:S03]  /*14c70*/  ULDC.64 UR4, c[0x0][0x5c0] ;  /* 0x0001700000047ab9 */ /* 0x000fc60000000a00 */
[----:B------:R-:W3:Y:S04]  /*14c80*/  LDL.LU R9, [R1+0x5c] ;  /* 0x00005c0001097983 */ /* 0x000ee80000300800 */
[----:B------:R-:W4:Y:S04]  /*14c90*/  LDL.LU R12, [R1+0x98] ;  /* 0x00009800010c7983 */ /* 0x000f280000300800 */
[----:B------:R-:W5:Y:S04]  /*14ca0*/  LDL.LU R235, [R1+0x9c] ;  /* 0x00009c0001eb7983 */ /* 0x000f680000300800 */
        /* <DEDUP_REMOVED lines=75> */
[----:B------:R-:W5:Y:S01]  /*15160*/  LDL.LU R159, [R1+0x1cc] ;  /* 0x0001cc00019f7983 */ /* 0x000f620000300800 */
[----:B--2---:R-:W-:-:S03]  /*15170*/  FMUL R3, R3, R2 ;  /* 0x0000000203037220 */ /* 0x004fc60000400000 */
[----:B------:R-:W2:Y:S01]  /*15180*/  LDL.LU R158, [R1+0x1d0] ;  /* 0x0001d000019e7983 */ /* 0x000ea20000300800 */
[----:B------:R-:W-:-:S03]  /*15190*/  LEA R4, P0, R6, UR4, 0x1 ;  /* 0x0000000406047c11 */ /* 0x000fc6000f8008ff */
[----:B------:R-:W2:Y:S04]  /*151a0*/  LDL.LU R157, [R1+0x1d4] ;  /* 0x0001d400019d7983 */ /* 0x000ea80000300800 */
[----:B------:R-:W2:Y:S04]  /*151b0*/  LDL.LU R156, [R1+0x1d8] ;  /* 0x0001d800019c7983 */ /* 0x000ea80000300800 */
[----:B------:R-:W2:Y:S04]  /*151c0*/  LDL.LU R155, [R1+0x1dc] ;  /* 0x0001dc00019b7983 */ /* 0x000ea80000300800 */
[----:B------:R-:W2:Y:S01]  /*151d0*/  LDL.LU R154, [R1+0x1e0] ;  /* 0x0001e000019a7983 */ /* 0x000ea20000300800 */
[----:B------:R-:W-:-:S03]  /*151e0*/  LEA.HI.X R5, R6, UR5, R10, 0x1, P0 ;  /* 0x0000000506057c11 */ /* 0x000fc600080f0c0a */
[----:B------:R-:W2:Y:S01]  /*151f0*/  LDL.LU R23, [R1+0x1e4] ;  /* 0x0001e40001177983 */ /* 0x000ea20000300800 */
[----:B------:R-:W-:-:S03]  /*15200*/  F2FP.BF16.F32.PACK_AB R3, RZ, R3 ;  /* 0x00000003ff03723e */ /* 0x000fc600000010ff */
[----:B------:R-:W2:Y:S04]  /*15210*/  LDL.LU R22, [R1+0x1e8] ;  /* 0x0001e80001167983 */ /* 0x000ea80000300800 */
[----:B------:R-:W2:Y:S04]  /*15220*/  LDL.LU R21, [R1+0x1ec] ;  /* 0x0001ec0001157983 */ /* 0x000ea80000300800 */
[----:B------:R-:W2:Y:S04]  /*15230*/  LDL.LU R20, [R1+0x1f0] ;  /* 0x0001f00001147983 */ /* 0x000ea80000300800 */
[----:B------:R-:W2:Y:S04]  /*15240*/  LDL.LU R19, [R1+0x1f4] ;  /* 0x0001f40001137983 */ /* 0x000ea80000300800 */
[----:B------:R-:W2:Y:S04]  /*15250*/  LDL.LU R18, [R1+0x1f8] ;  /* 0x0001f80001127983 */ /* 0x000ea80000300800 */
[----:B------:R-:W2:Y:S04]  /*15260*/  LDL.LU R15, [R1+0x1fc] ;  /* 0x0001fc00010f7983 */ /* 0x000ea80000300800 */
[----:B------:R-:W3:Y:S04]  /*15270*/  LDL.LU R7, [R1+0x8] ;  /* 0x0000080001077983 */ /* 0x000ee80000300800 */
[----:B------:R-:W4:Y:S04]  /*15280*/  LDL.LU R6, [R1+0xc] ;  /* 0x00000c0001067983 */ /* 0x000f280000300800 */
[----:B------:R0:W-:Y:S04]  /*15290*/  @P1 STG.E.U16 desc[UR36][R4.64], R3 ;  /* 0x0000000304001986 */ /* 0x0001e8000c101524 */
[----:B0-----:R-:W5:Y:S01]  /*152a0*/  LDL.LU R3, [R1+0x4] ;  /* 0x0000040001037983 */ /* 0x001f620000300800 */
[----:B------:R-:W-:Y:S01]  /*152b0*/  ISETP.GT.AND P0, PT, R0, 0x1, P3 ;  /* 0x000000010000780c */ /* 0x000fe20001f04270 */
[----:B------:R-:W-:Y:S01]  /*152c0*/  USHF.L.U32 UR5, UR8, 0x4, URZ ;  /* 0x0000000408057899 */ /* 0x000fe2000800063f */
[----:B------:R-:W-:Y:S01]  /*152d0*/  ISETP.GT.AND P2, PT, R153, 0x8, PT ;  /* 0x000000089900780c */ /* 0x000fe20003f44270 */
[----:B------:R-:W-:Y:S01]  /*152e0*/  USHF.L.U64.HI UR4, UR8, 0x4, UR9 ;  /* 0x0000000408047899 */ /* 0x000fe20008010209 */
[----:B---3--:R-:W-:-:S05]  /*152f0*/  FMUL R7, R7, R2 ;  /* 0x0000000207077220 */ /* 0x008fca0000400000 */
[----:B------:R-:W-:-:S04]  /*15300*/  F2FP.BF16.F32.PACK_AB R7, RZ, R7 ;  /* 0x00000007ff07723e */ /* 0x000fc800000010ff */
[----:B------:R-:W-:Y:S01]  /*15310*/  PRMT R8, R7, 0x7610, R8 ;  /* 0x0000761007087816 */ /* 0x000fe20000000008 */
[----:B-----5:R-:W-:-:S05]  /*15320*/  FMUL R3, R3, R2 ;  /* 0x0000000203037220 */ /* 0x020fca0000400000 */
[----:B------:R-:W-:-:S05]  /*15330*/  F2FP.BF16.F32.PACK_AB R3, RZ, R3 ;  /* 0x00000003ff03723e */ /* 0x000fca00000010ff */
[----:B------:R4:W-:Y:S01]  /*15340*/  @P0 STG.E.U16 desc[UR36][R4.64+0x2], R3 ;  /* 0x0000020304000986 */ /* 0x0009e2000c101524 */
[----:B------:R-:W-:Y:S01]  /*15350*/  ISETP.GT.AND P0, PT, R0, RZ, P2 ;  /* 0x000000ff0000720c */ /* 0x000fe20001704270 */
[----:B----4-:R-:W-:Y:S01]  /*15360*/  FMUL R3, R6, R2 ;  /* 0x0000000206037220 */ /* 0x010fe20000400000 */
[----:B------:R-:W-:-:S04]  /*15370*/  IADD3 R6, P1, R4, UR5, RZ ;  /* 0x0000000504067c10 */ /* 0x000fc8000ff3e0ff */
[----:B------:R-:W-:Y:S02]  /*15380*/  IADD3.X R7, R5, UR4, RZ, P1, !PT ;  /* 0x0000000405077c10 */ /* 0x000fe40008ffe4ff */
[----:B------:R-:W-:-:S05]  /*15390*/  F2FP.BF16.F32.PACK_AB R3, RZ, R3 ;  /* 0x00000003ff03723e */ /* 0x000fca00000010ff */
[----:B------:R0:W-:Y:S01]  /*153a0*/  @P0 STG.E.U16 desc[UR36][R6.64], R8 ;  /* 0x0000000806000986 */ /* 0x0001e2000c101524 */
[----:B------:R-:W-:-:S03]  /*153b0*/  ISETP.GT.AND P0, PT, R0, 0x1, P2 ;  /* 0x000000010000780c */ /* 0x000fc60001704270 */
[----:B0-----:R-:W3:Y:S10]  /*153c0*/  LDL.LU R8, [R1+0x54] ;  /* 0x0000540001087983 */ /* 0x001ef40000300800 */
[----:B------:R0:W-:Y:S04]  /*153d0*/  @P0 STG.E.U16 desc[UR36][R6.64+0x2], R3 ;  /* 0x0000020306000986 */ /* 0x0001e8000c101524 */
[----:B0-----:R-:W4:Y:S01]  /*153e0*/  LDL.LU R3, [R1+0x10] ;  /* 0x0000100001037983 */ /* 0x001f220000300800 */
[----:B------:R-:W-:Y:S01]  /*153f0*/  ISETP.GT.AND P0, PT, R0, 0x8, P3 ;  /* 0x000000080000780c */ /* 0x000fe20001f04270 */
[----:B----4-:R-:W-:-:S05]  /*15400*/  FMUL R3, R3, R2 ;  /* 0x0000000203037220 */ /* 0x010fca0000400000 */
[----:B------:R-:W-:-:S07]  /*15410*/  F2FP.BF16.F32.PACK_AB R3, RZ, R3 ;  /* 0x00000003ff03723e */ /* 0x000fce00000010ff */
        /* <DEDUP_REMOVED lines=78> */
[----:B---3--:R-:W-:-:S05]  /*15900*/  FMUL R8, R8, R2 ;  /* 0x0000000208087220 */ /* 0x008fca0000400000 */
[----:B------:R-:W-:-:S04]  /*15910*/  F2FP.BF16.F32.PACK_AB R8, RZ, R8 ;  /* 0x00000008ff08723e */ /* 0x000fc800000010ff */
[----:B------:R-:W-:Y:S01]  /*15920*/  PRMT R10, R8, 0x7610, R10 ;  /* 0x00007610080a7816 */ /* 0x000fe2000000000a */
[----:B----4-:R-:W-:-:S05]  /*15930*/  FMUL R3, R3, R2 ;  /* 0x0000000203037220 */ /* 0x010fca0000400000 */
[----:B------:R-:W-:-:S05]  /*15940*/  F2FP.BF16.F32.PACK_AB R3, RZ, R3 ;  /* 0x00000003ff03723e */ /* 0x000fca00000010ff */
[----:B------:R0:W-:Y:S04]  /*15950*/  @P0 STG.E.U16 desc[UR36][R4.64+0x50], R3 ;  /* 0x0000500304000986 */ /* 0x0001e8000c101524 */
[----:B0-----:R-:W3:Y:S01]  /*15960*/  LDL.LU R3, [R1+0x58] ;  /* 0x0000580001037983 */ /* 0x001ee20000300800 */
[C---:B------:R-:W-:Y:S01]  /*15970*/  ISETP.GT.AND P5, PT, R0.reuse, 0x29, P3 ;  /* 0x000000290000780c */ /* 0x040fe20001fa4270 */
[----:B------:R-:W-:Y:S01]  /*15980*/  FMUL R9, R9, R2 ;  /* 0x0000000209097220 */ /* 0x000fe20000400000 */
[C---:B------:R-:W-:Y:S01]  /*15990*/  ISETP.GT.AND P0, PT, R0.reuse, 0x28, P2 ;  /* 0x000000280000780c */ /* 0x040fe20001704270 */
[----:B------:R-:W4:Y:S01]  /*159a0*/  LDL.LU R8, [R1+0x60] ;  /* 0x0000600001087983 */ /* 0x000f220000300800 */
[C---:B------:R-:W-:Y:S02]  /*159b0*/  ISETP.GT.AND P4, PT, R0.reuse, 0x29, P2 ;  /* 0x000000290000780c */ /* 0x040fe40001784270 */
[----:B------:R-:W-:-:S02]  /*159c0*/  ISETP.GT.AND P1, PT, R0, 0x30, P3 ;  /* 0x000000300000780c */ /* 0x000fc40001f24270 */
[----:B------:R-:W-:Y:S01]  /*159d0*/  F2FP.BF16.F32.PACK_AB R9, RZ, R9 ;  /* 0x00000009ff09723e */ /* 0x000fe200000010ff */
[-C--:B---3--:R-:W-:Y:S01]  /*159e0*/  FMUL R3, R3, R2.reuse ;  /* 0x0000000203037220 */ /* 0x088fe20000400000 */
[----:B----4-:R-:W-:-:S04]  /*159f0*/  FMUL R8, R8, R2 ;  /* 0x0000000208087220 */ /* 0x010fc80000400000 */
[----:B------:R-:W-:-:S04]  /*15a00*/  F2FP.BF16.F32.PACK_AB R3, RZ, R3 ;  /* 0x00000003ff03723e */ /* 0x000fc800000010ff */
[----:B------:R-:W-:Y:S02]  /*15a10*/  PRMT R11, R3, 0x7610, R11 ;  /* 0x00007610030b7816 */ /* 0x000fe4000000000b */
[----:B------:R-:W-:Y:S02]  /*15a20*/  F2FP.BF16.F32.PACK_AB R3, RZ, R8 ;  /* 0x00000008ff03723e */ /* 0x000fe400000010ff */
[----:B------:R-:W3:Y:S04]  /*15a30*/  LDL.LU R8, [R1+0x64] ;  /* 0x0000640001087983 */ /* 0x000ee80000300800 */
[----:B------:R0:W-:Y:S04]  /*15a40*/  @P5 STG.E.U16 desc[UR36][R4.64+0x52], R10 ;  /* 0x0000520a04005986 */ /* 0x0001e8000c101524 */
[----:B------:R-:W-:Y:S04]  /*15a50*/  @P0 STG.E.U16 desc[UR36][R6.64+0x50], R11 ;  /* 0x0000500b06000986 */ /* 0x000fe8000c101524 */
[----:B------:R1:W-:Y:S01]  /*15a60*/  @P4 STG.E.U16 desc[UR36][R6.64+0x52], R9 ;  /* 0x0000520906004986 */ /* 0x0003e2000c101524 */
[----:B0-----:R-:W-:-:S03]  /*15a70*/  PRMT R10, R3, 0x7610, R10 ;  /* 0x00007610030a7816 */ /* 0x001fc6000000000a */
[----:B------:R-:W4:Y:S04]  /*15a80*/  LDL.LU R3, [R1+0x68] ;  /* 0x0000680001037983 */ /* 0x000f280000300800 */
[----:B------:R0:W-:Y:S04]  /*15a90*/  @P1 STG.E.U16 desc[UR36][R4.64+0x60], R10 ;  /* 0x0000600a04001986 */ /* 0x0001e8000c101524 */
[----:B-1----:R-:W5:Y:S01]  /*15aa0*/  LDL.LU R9, [R1+0x6c] ;  /* 0x00006c0001097983 */ /* 0x002f620000300800 */
[----:B---3--:R-:W-:-:S05]  /*15ab0*/  FMUL R8, R8, R2 ;  /* 0x0000000208087220 */ /* 0x008fca0000400000 */
[----:B------:R-:W-:-:S04]  /*15ac0*/  F2FP.BF16.F32.PACK_AB R8, RZ, R8 ;  /* 0x00000008ff08723e */ /* 0x000fc800000010ff */
[----:B0-----:R-:W-:Y:S02]  /*15ad0*/  PRMT R10, R8, 0x7610, R10 ;  /* 0x00007610080a7816 */ /* 0x001fe4000000000a */
[----:B------:R-:W3:Y:S01]  /*15ae0*/  LDL.LU R8, [R1+0x70] ;  /* 0x0000700001087983 */ /* 0x000ee20000300800 */
[----:B----4-:R-:W-:-:S05]  /*15af0*/  FMUL R3, R3, R2 ;  /* 0x0000000203037220 */ /* 0x010fca0000400000 */
[----:B------:R-:W-:-:S04]  /*15b00*/  F2FP.BF16.F32.PACK_AB R3, RZ, R3 ;  /* 0x00000003ff03723e */ /* 0x000fc800000010ff */
[----:B------:R-:W-:Y:S01]  /*15b10*/  PRMT R11, R3, 0x7610, R11 ;  /* 0x00007610030b7816 */ /* 0x000fe2000000000b */
[----:B---3--:R-:W-:-:S05]  /*15b20*/  FMUL R8, R8, R2 ;  /* 0x0000000208087220 */ /* 0x008fca0000400000 */
[----:B------:R-:W-:Y:S02]  /*15b30*/  F2FP.BF16.F32.PACK_AB R3, RZ, R8 ;  /* 0x00000008ff03723e */ /* 0x000fe400000010ff */
[----:B------:R-:W3:Y:S01]  /*15b40*/  LDL.LU R8, [R1+0x74] ;  /* 0x0000740001087983 */ /* 0x000ee20000300800 */
[C---:B------:R-:W-:Y:S02]  /*15b50*/  ISETP.GT.AND P0, PT, R0.reuse, 0x31, P3 ;  /* 0x000000310000780c */ /* 0x040fe40001f04270 */
[C---:B------:R-:W-:Y:S02]  /*15b60*/  ISETP.GT.AND P4, PT, R0.reuse, 0x30, P2 ;  /* 0x000000300000780c */ /* 0x040fe40001784270 */
[C---:B------:R-:W-:Y:S02]  /*15b70*/  ISETP.GT.AND P5, PT, R0.reuse, 0x31, P2 ;  /* 0x000000310000780c */ /* 0x040fe400017a4270 */
[----:B------:R-:W-:Y:S01]  /*15b80*/  ISETP.GT.AND P1, PT, R0, 0x38, P3 ;  /* 0x000000380000780c */ /* 0x000fe20001f24270 */
[----:B-----5:R-:W-:-:S05]  /*15b90*/  FMUL R9, R9, R2 ;  /* 0x0000000209097220 */ /* 0x020fca0000400000 */
[----:B------:R-:W-:Y:S01]  /*15ba0*/  F2FP.BF16.F32.PACK_AB R9, RZ, R9 ;  /* 0x00000009ff09723e */ /* 0x000fe200000010ff */
        /* <DEDUP_REMOVED lines=11> */
[C---:B------:R-:W-:Y:S02]  /*15c60*/  ISETP.GT.AND P0, PT, R0.reuse, 0x39, P3 ;  /* 0x000000390000780c */ /* 0x040fe40001f04270 */
[----:B------:R-:W-:Y:S01]  /*15c70*/  ISETP.GT.AND P4, PT, R0, 0x38, P2 ;  /* 0x000000380000780c */ /* 0x000fe20001784270 */
[----:B----4-:R-:W-:-:S05]  /*15c80*/  FMUL R3, R3, R2 ;  /* 0x0000000203037220 */ /* 0x010fca0000400000 */
[----:B------:R-:W-:-:S04]  /*15c90*/  F2FP.BF16.F32.PACK_AB R3, RZ, R3 ;  /* 0x00000003ff03723e */ /* 0x000fc800000010ff */
[----:B------:R-:W-:Y:S01]  /*15ca0*/  PRMT R11, R3, 0x7610, R11 ;  /* 0x00007610030b7816 */ /* 0x000fe2000000000b */
[----:B------:R0:W-:Y:S04]  /*15cb0*/  @P0 STG.E.U16 desc[UR36][R4.64+0x72], R10 ;  /* 0x0000720a04000986 */ /* 0x0001e8000c101524 */
[----:B------:R1:W-:Y:S01]  /*15cc0*/  @P4 STG.E.U16 desc[UR36][R6.64+0x70], R11 ;  /* 0x0000700b06004986 */ /* 0x0003e2000c101524 */
[----:B---3--:R-:W-:-:S05]  /*15cd0*/  FMUL R8, R8, R2 ;  /* 0x0000000208087220 */ /* 0x008fca0000400000 */
[----:B------:R-:W-:Y:S02]  /*15ce0*/  F2FP.BF16.F32.PACK_AB R3, RZ, R8 ;  /* 0x00000008ff03723e */ /* 0x000fe400000010ff */
[----:B------:R-:W3:Y:S02]  /*15cf0*/  LDL.LU R8, [R1+0x88] ;  /* 0x0000880001087983 */ /* 0x000ee40000300800 */
[----:B0-----:R-:W-:Y:S02]  /*15d00*/  PRMT R10, R3, 0x7610, R10 ;  /* 0x00007610030a7816 */ /* 0x001fe4000000000a */
[----:B-1----:R-:W4:Y:S04]  /*15d10*/  LDL.LU R11, [R1+0x94] ;  /* 0x00009400010b7983 */ /* 0x002f280000300800 */
[----:B------:R-:W2:Y:S01]  /*15d20*/  LDL.LU R3, [R1+0x84] ;  /* 0x0000840001037983 */ /* 0x000ea20000300800 */
[----:B------:R-:W-:-:S02]  /*15d30*/  ISETP.GT.AND P5, PT, R0, 0x39, P2 ;  /* 0x000000390000780c */ /* 0x000fc400017a4270 */
[----:B------:R-:W-:Y:S01]  /*15d40*/  ISETP.GT.AND P1, PT, R0, 0x40, P3 ;  /* 0x000000400000780c */ /* 0x000fe20001f24270 */
[----:B-----5:R-:W-:-:S05]  /*15d50*/  FMUL R9, R9, R2 ;  /* 0x0000000209097220 */ /* 0x020fca0000400000 */
[----:B------:R-:W-:-:S05]  /*15d60*/  F2FP.BF16.F32.PACK_AB R9, RZ, R9 ;  /* 0x00000009ff09723e */ /* 0x000fca00000010ff */
[----:B------:R0:W-:Y:S04]  /*15d70*/  @P5 STG.E.U16 desc[UR36][R6.64+0x72], R9 ;  /* 0x0000720906005986 */ /* 0x0001e8000c101524 */
[----:B------:R1:W-:Y:S04]  /*15d80*/  @P1 STG.E.U16 desc[UR36][R4.64+0x80], R10 ;  /* 0x0000800a04001986 */ /* 0x0003e8000c101524 */
[----:B0-----:R-:W5:Y:S01]  /*15d90*/  LDL.LU R9, [R1+0x8c] ;  /* 0x00008c0001097983 */ /* 0x001f620000300800 */
[-C--:B---3--:R-:W-:Y:S01]  /*15da0*/  FMUL R8, R8, R2.reuse ;  /* 0x0000000208087220 */ /* 0x088fe20000400000 */
[----:B--2---:R-:W-:-:S05]  /*15db0*/  FMUL R3, R3, R2 ;  /* 0x0000000203037220 */ /* 0x004fca0000400000 */
[----:B-1----:R-:W-:Y:S02]  /*15dc0*/  F2FP.BF16.F32.PACK_AB R10, RZ, R3 ;  /* 0x00000003ff0a723e */ /* 0x002fe400000010ff */
[----:B------:R-:W-:Y:S02]  /*15dd0*/  F2FP.BF16.F32.PACK_AB R3, RZ, R8 ;  /* 0x00000008ff03723e */ /* 0x000fe400000010ff */
[----:B------:R-:W-:Y:S02]  /*15de0*/  PRMT R8, R10, 0x7610, R8 ;  /* 0x000076100a087816 */ /* 0x000fe40000000008 */
[----:B------:R-:W2:Y:S01]  /*15df0*/  LDL.LU R10, [R1+0x90] ;  /* 0x00009000010a7983 */ /* 0x000ea20000300800 */
[C---:B------:R-:W-:Y:S02]  /*15e00*/  ISETP.GT.AND P0, PT, R0.reuse, 0x41, P3 ;  /* 0x000000410000780c */ /* 0x040fe40001f04270 */
[C---:B------:R-:W-:Y:S02]  /*15e10*/  ISETP.GT.AND P4, PT, R0.reuse, 0x40, P2 ;  /* 0x000000400000780c */ /* 0x040fe40001784270 */
[----:B------:R-:W-:Y:S01]  /*15e20*/  ISETP.GT.AND P5, PT, R0, 0x41, P2 ;  /* 0x000000410000780c */ /* 0x000fe200017a4270 */
[----:B------:R-:W-:Y:S01]  /*15e30*/  FMUL R12, R12, R2 ;  /* 0x000000020c0c7220 */ /* 0x000fe20000400000 */
[----:B------:R-:W-:-:S07]  /*15e40*/  ISETP.GT.AND P1, PT, R0, 0x48, P3 ;  /* 0x000000480000780c */ /* 0x000fce0001f24270 */
[----:B------:R0:W-:Y:S01]  /*15e50*/  @P0 STG.E.U16 desc[UR36][R4.64+0x82], R8 ;  /* 0x0000820804000986 */ /* 0x0001e2000c101524 */
[----:B-----5:R-:W-:Y:S01]  /*15e60*/  FMUL R9, R9, R2 ;  /* 0x0000000209097220 */ /* 0x020fe20000400000 */
[----:B------:R-:W-:Y:S02]  /*15e70*/  F2FP.BF16.F32.PACK_AB R12, RZ, R12 ;  /* 0x0000000cff0c723e */ /* 0x000fe400000010ff */
[----:B------:R1:W-:Y:S01]  /*15e80*/  @P4 STG.E.U16 desc[UR36][R6.64+0x80], R3 ;  /* 0x0000800306004986 */ /* 0x0003e2000c101524 */
[----:B------:R-:W-:Y:S02]  /*15e90*/  ISETP.GT.AND P0, PT, R0, 0x49, P3 ;  /* 0x000000490000780c */ /* 0x000fe40001f04270 */
[----:B------:R-:W-:Y:S01]  /*15ea0*/  F2FP.BF16.F32.PACK_AB R9, RZ, R9 ;  /* 0x00000009ff09723e */ /* 0x000fe200000010ff */
[-C--:B0-----:R-:W-:Y:S01]  /*15eb0*/  FMUL R8, R235, R2.reuse ;  /* 0x00000002eb087220 */ /* 0x081fe20000400000 */
[----:B----4-:R-:W-:-:S04]  /*15ec0*/  FMUL R11, R11, R2 ;  /* 0x000000020b0b7220 */ /* 0x010fc80000400000 */
[----:B-1----:R-:W-:Y:S02]  /*15ed0*/  F2FP.BF16.F32.PACK_AB R3, RZ, R8 ;  /* 0x00000008ff03723e */ /* 0x002fe400000010ff */
[----:B------:R-:W-:Y:S01]  /*15ee0*/  PRMT R8, R12, 0x7610, R8 ;  /* 0x000076100c087816 */ /* 0x000fe20000000008 */
[----:B------:R0:W-:Y:S01]  /*15ef0*/  @P5 STG.E.U16 desc[UR36][R6.64+0x82], R9 ;  /* 0x0000820906005986 */ /* 0x0001e2000c101524 */
[----:B------:R-:W-:Y:S01]  /*15f00*/  PRMT R12, R3, 0x7610, R12 ;  /* 0x00007610030c7816 */ /* 0x000fe2000000000c */
[----:B------:R-:W-:Y:S01]  /*15f10*/  FMUL R3, R233, R2 ;  /* 0x00000002e9037220 */ /* 0x000fe20000400000 */
[C---:B------:R-:W-:Y:S02]  /*15f20*/  ISETP.GT.AND P4, PT, R0.reuse, 0x48, P2 ;  /* 0x000000480000780c */ /* 0x040fe40001784270 */
[----:B------:R-:W-:Y:S02]  /*15f30*/  ISETP.GT.AND P5, PT, R0, 0x49, P2 ;  /* 0x000000490000780c */ /* 0x000fe400017a4270 */
[----:B------:R-:W-:-:S02]  /*15f40*/  F2FP.BF16.F32.PACK_AB R11, RZ, R11 ;  /* 0x0000000bff0b723e */ /* 0x000fc400000010ff */
[----:B------:R-:W-:Y:S01]  /*15f50*/  F2FP.BF16.F32.PACK_AB R3, RZ, R3 ;  /* 0x00000003ff03723e */ /* 0x000fe200000010ff */
[----:B0-----:R-:W-:-:S05]  /*15f60*/  FMUL R9, R234, R2 ;  /* 0x00000002ea097220 */ /* 0x001fca0000400000 */
[----:B------:R-:W-:-:S04]  /*15f70*/  F2FP.BF16.F32.PACK_AB R9, RZ, R9 ;  /* 0x00000009ff09723e */ /* 0x000fc800000010ff */
[----:B------:R-:W-:Y:S01]  /*15f80*/  PRMT R13, R9, 0x7610, R13 ;  /* 0x00007610090d7816 */ /* 0x000fe2000000000d */
[----:B------:R-:W-:-:S05]  /*15f90*/  FMUL R9, R232, R2 ;  /* 0x00000002e8097220 */ /* 0x000fca0000400000 */
[----:B------:R-:W-:Y:S01]  /*15fa0*/  F2FP.BF16.F32.PACK_AB R9, RZ, R9 ;  /* 0x00000009ff09723e */ /* 0x000fe200000010ff */
[----:B--2---:R-:W-:-:S05]  /*15fb0*/  FMUL R10, R10, R2 ;  /* 0x000000020a0a7220 */ /* 0x004fca0000400000 */
[----:B------:R-:W-:-:S05]  /*15fc0*/  F2FP.BF16.F32.PACK_AB R10, RZ, R10 ;  /* 0x0000000aff0a723e */ /* 0x000fca00000010ff */
[----:B------:R-:W-:Y:S01]  /*15fd0*/  @P1 STG.E.U16 desc[UR36][R4.64+0x90], R10 ;  /* 0x0000900a04001986 */ /* 0x000fe2000c101524 */
[----:B------:R-:W-:-:S03]  /*15fe0*/  ISETP.GT.AND P1, PT, R0, 0x50, P3 ;  /* 0x000000500000780c */ /* 0x000fc60001f24270 */
[----:B------:R0:W-:Y:S01]  /*15ff0*/  @P0 STG.E.U16 desc[UR36][R4.64+0x92], R11 ;  /* 0x0000920b04000986 */ /* 0x0001e2000c101524 */
[----:B------:R-:W-:-:S03]  /*16000*/  ISETP.GT.AND P0, PT, R0, 0x51, P3 ;  /* 0x000000510000780c */ /* 0x000fc60001f04270 */
[----:B------:R-:W-:Y:S01]  /*16010*/  @P4 STG.E.U16 desc[UR36][R6.64+0x90], R8 ;  /* 0x0000900806004986 */ /* 0x000fe2000c101524 */
[----:B------:R-:W-:Y:S02]  /*16020*/  ISETP.GT.AND P4, PT, R0, 0x50, P2 ;  /* 0x000000500000780c */ /* 0x000fe40001784270 */
[----:B0-----:R-:W-:Y:S01]  /*16030*/  PRMT R11, R3, 0x7610, R11 ;  /* 0x00007610030b7816 */ /* 0x001fe2000000000b */
[----:B------:R-:W-:Y:S01]  /*16040*/  FMUL R3, R230, R2 ;  /* 0x00000002e6037220 */ /* 0x000fe20000400000 */
[----:B------:R0:W-:Y:S01]  /*16050*/  @P5 STG.E.U16 desc[UR36][R6.64+0x92], R12 ;  /* 0x0000920c06005986 */ /* 0x0001e2000c101524 */
[----:B------:R-:W-:-:S03]  /*16060*/  ISETP.GT.AND P5, PT, R0, 0x51, P2 ;  /* 0x000000510000780c */ /* 0x000fc600017a4270 */
[----:B------:R-:W-:Y:S01]  /*16070*/  F2FP.BF16.F32.PACK_AB R3, RZ, R3 ;  /* 0x00000003ff03723e */ /* 0x000fe200000010ff */
[----:B------:R1:W-:Y:S01]  /*16080*/  @P1 STG.E.U16 desc[UR36][R4.64+0xa0], R13 ;  /* 0x0000a00d04001986 */ /* 0x0003e2000c101524 */
[----:B------:R-:W-:Y:S01]  /*16090*/  FMUL R10, R231, R2 ;  /* 0x00000002e70a7220 */ /* 0x000fe20000400000 */
[----:B------:R-:W-:-:S04]  /*160a0*/  ISETP.GT.AND P1, PT, R0, 0x58, P3 ;  /* 0x000000580000780c */ /* 0x000fc80001f24270 */
[----:B------:R-:W-:Y:S02]  /*160b0*/  F2FP.BF16.F32.PACK_AB R10, RZ, R10 ;  /* 0x0000000aff0a723e */ /* 0x000fe400000010ff */
[----:B0-----:R-:W-:Y:S02]  /*160c0*/  PRMT R12, R9, 0x7610, R12 ;  /* 0x00007610090c7816 */ /* 0x001fe4000000000c */
[----:B-1----:R-:W-:Y:S01]  /*160d0*/  PRMT R13, R3, 0x7610, R13 ;  /* 0x00007610030d7816 */ /* 0x002fe2000000000d */
[----:B------:R-:W-:Y:S01]  /*160e0*/  FMUL R3, R229, R2 ;  /* 0x00000002e5037220 */ /* 0x000fe20000400000 */
[----:B------:R-:W-:Y:S04]  /*160f0*/  @P0 STG.E.U16 desc[UR36][R4.64+0xa2], R11 ;  /* 0x0000a20b04000986 */ /* 0x000fe8000c101524 */
[----:B------:R-:W-:Y:S01]  /*16100*/  F2FP.BF16.F32.PACK_AB R3, RZ, R3 ;  /* 0x00000003ff03723e */ /* 0x000fe200000010ff */
[----:B------:R-:W-:Y:S04]  /*16110*/  @P4 STG.E.U16 desc[UR36][R6.64+0xa0], R12 ;  /* 0x0000a00c06004986 */ /* 0x000fe8000c101524 */
[----:B------:R0:W-:Y:S01]  /*16120*/  @P5 STG.E.U16 desc[UR36][R6.64+0xa2], R10 ;  /* 0x0000a20a06005986 */ /* 0x0001e2000c101524 */
[----:B------:R-:W-:-:S02]  /*16130*/  ISETP.GT.AND P0, PT, R0, 0x59, P3 ;  /* 0x000000590000780c */ /* 0x000fc40001f04270 */
[----:B0-----:R-:W-:Y:S01]  /*16140*/  PRMT R10, R3, 0x7610, R10 ;  /* 0x00007610030a7816 */ /* 0x001fe2000000000a */
[-C--:B------:R-:W-:Y:S01]  /*16150*/  FMUL R3, R226, R2.reuse ;  /* 0x00000002e2037220 */ /* 0x080fe20000400000 */
[----:B------:R0:W-:Y:S04]  /*16160*/  @P1 STG.E.U16 desc[UR36][R4.64+0xb0], R13 ;  /* 0x0000b00d04001986 */ /* 0x0001e8000c101524 */
[----:B------:R-:W-:Y:S01]  /*16170*/  F2FP.BF16.F32.PACK_AB R3, RZ, R3 ;  /* 0x00000003ff03723e */ /* 0x000fe200000010ff */
[-C--:B------:R-:W-:Y:S01]  /*16180*/  FMUL R8, R228, R2.reuse ;  /* 0x00000002e4087220 */ /* 0x080fe20000400000 */
[-C--:B------:R-:W-:Y:S01]  /*16190*/  FMUL R9, R227, R2.reuse ;  /* 0x00000002e3097220 */ /* 0x080fe20000400000 */
[C---:B------:R-:W-:Y:S02]  /*161a0*/  ISETP.GT.AND P4, PT, R0.reuse, 0x58, P2 ;  /* 0x000000580000780c */ /* 0x040fe40001784270 */
[----:B0-----:R-:W-:Y:S01]  /*161b0*/  PRMT R13, R3, 0x7610, R13 ;  /* 0x00007610030d7816 */ /* 0x001fe2000000000d */
[----:B------:R-:W-:Y:S01]  /*161c0*/  FMUL R3, R225, R2 ;  /* 0x00000002e1037220 */ /* 0x000fe20000400000 */
[----:B------:R-:W-:-:S02]  /*161d0*/  ISETP.GT.AND P5, PT, R0, 0x59, P2 ;  /* 0x000000590000780c */ /* 0x000fc400017a4270 */
[----:B------:R-:W-:Y:S02]  /*161e0*/  ISETP.GT.AND P1, PT, R0, 0x60, P3 ;  /* 0x000000600000780c */ /* 0x000fe40001f24270 */
[----:B------:R-:W-:Y:S01]  /*161f0*/  F2FP.BF16.F32.PACK_AB R3, RZ, R3 ;  /* 0x00000003ff03723e */ /* 0x000fe200000010ff */
[----:B------:R0:W-:Y:S01]  /*16200*/  @P0 STG.E.U16 desc[UR36][R4.64+0xb2], R10 ;  /* 0x0000b20a04000986 */ /* 0x0001e2000c101524 */
[----:B------:R-:W-:Y:S02]  /*16210*/  F2FP.BF16.F32.PACK_AB R8, RZ, R8 ;  /* 0x00000008ff08723e */ /* 0x000fe400000010ff */
[----:B------:R-:W-:Y:S02]  /*16220*/  F2FP.BF16.F32.PACK_AB R9, RZ, R9 ;  /* 0x00000009ff09723e */ /* 0x000fe400000010ff */
[----:B------:R-:W-:Y:S02]  /*16230*/  PRMT R11, R8, 0x7610, R11 ;  /* 0x00007610080b7816 */ /* 0x000fe4000000000b */
[----:B------:R-:W-:-:S02]  /*16240*/  PRMT R12, R9, 0x7610, R12 ;  /* 0x00007610090c7816 */ /* 0x000fc4000000000c */
[----:B0-----:R-:W-:Y:S01]  /*16250*/  PRMT R10, R3, 0x7610, R10 ;  /* 0x00007610030a7816 */ /* 0x001fe2000000000a */
[-C--:B------:R-:W-:Y:S01]  /*16260*/  FMUL R3, R222, R2.reuse ;  /* 0x00000002de037220 */ /* 0x080fe20000400000 */
[----:B------:R-:W-:Y:S01]  /*16270*/  ISETP.GT.AND P0, PT, R0, 0x61, P3 ;  /* 0x000000610000780c */ /* 0x000fe20001f04270 */
[----:B------:R-:W-:Y:S03]  /*16280*/  @P4 STG.E.U16 desc[UR36][R6.64+0xb0], R11 ;  /* 0x0000b00b06004986 */ /* 0x000fe6000c101524 */
[----:B------:R-:W-:Y:S01]  /*16290*/  F2FP.BF16.F32.PACK_AB R3, RZ, R3 ;  /* 0x00000003ff03723e */ /* 0x000fe200000010ff */
[----:B------:R-:W-:Y:S04]  /*162a0*/  @P5 STG.E.U16 desc[UR36][R6.64+0xb2], R12 ;  /* 0x0000b20c06005986 */ /* 0x000fe8000c101524 */
[----:B------:R0:W-:Y:S01]  /*162b0*/  @P1 STG.E.U16 desc[UR36][R4.64+0xc0], R13 ;  /* 0x0000c00d04001986 */ /* 0x0001e2000c101524 */
[-C--:B------:R-:W-:Y:S01]  /*162c0*/  FMUL R8, R224, R2.reuse ;  /* 0x00000002e0087220 */ /* 0x080fe20000400000 */
[----:B------:R-:W-:Y:S01]  /*162d0*/  FMUL R9, R223, R2 ;  /* 0x00000002df097220 */ /* 0x000fe20000400000 */
[----:B------:R-:W-:-:S02]  /*162e0*/  ISETP.GT.AND P4, PT, R0, 0x60, P2 ;  /* 0x000000600000780c */ /* 0x000fc40001784270 */
[C---:B------:R-:W-:Y:S02]  /*162f0*/  ISETP.GT.AND P5, PT, R0.reuse, 0x61, P2 ;  /* 0x000000610000780c */ /* 0x040fe400017a4270 */
[----:B0-----:R-:W-:Y:S01]  /*16300*/  PRMT R13, R3, 0x7610, R13 ;  /* 0x00007610030d7816 */ /* 0x001fe2000000000d */
[----:B------:R-:W-:Y:S01]  /*16310*/  FMUL R3, R221, R2 ;  /* 0x00000002dd037220 */ /* 0x000fe20000400000 */
[----:B------:R-:W-:Y:S01]  /*16320*/  ISETP.GT.AND P1, PT, R0, 0x68, P3 ;  /* 0x000000680000780c */ /* 0x000fe20001f24270 */
[----:B------:R0:W-:Y:S01]  /*16330*/  @P0 STG.E.U16 desc[UR36][R4.64+0xc2], R10 ;  /* 0x0000c20a04000986 */ /* 0x0001e2000c101524 */
[----:B------:R-:W-:Y:S02]  /*16340*/  F2FP.BF16.F32.PACK_AB R8, RZ, R8 ;  /* 0x00000008ff08723e */ /* 0x000fe400000010ff */
[----:B------:R-:W-:Y:S02]  /*16350*/  F2FP.BF16.F32.PACK_AB R3, RZ, R3 ;  /* 0x00000003ff03723e */ /* 0x000fe400000010ff */
[----:B------:R-:W-:-:S02]  /*16360*/  F2FP.BF16.F32.PACK_AB R9, RZ, R9 ;  /* 0x00000009ff09723e */ /* 0x000fc400000010ff */
[----:B------:R-:W-:Y:S02]  /*16370*/  PRMT R11, R8, 0x7610, R11 ;  /* 0x00007610080b7816 */ /* 0x000fe4000000000b */
[----:B------:R-:W-:Y:S02]  /*16380*/  PRMT R12, R9, 0x7610, R12 ;  /* 0x00007610090c7816 */ /* 0x000fe4000000000c */
        /* <DEDUP_REMOVED lines=285> */
[----:B------:R-:W-:Y:S01]  /*17560*/  @P5 STG.E.U16 desc[UR36][R6.64+0x1a2], R12 ;  /* 0x0001a20c06005986 */ /* 0x000fe2000c101524 */
[-C--:B------:R-:W-:Y:S01]  /*17570*/  FMUL R8, R164, R2.reuse ;  /* 0x00000002a4087220 */ /* 0x080fe20000400000 */
[----:B------:R-:W-:Y:S01]  /*17580*/  FMUL R9, R163, R2 ;  /* 0x00000002a3097220 */ /* 0x000fe20000400000 */
[C---:B------:R-:W-:Y:S01]  /*17590*/  ISETP.GT.AND P4, PT, R0.reuse, 0xd8, P2 ;  /* 0x000000d80000780c */ /* 0x040fe20001784270 */
[----:B------:R0:W-:Y:S01]  /*175a0*/  @P1 STG.E.U16 desc[UR36][R4.64+0x1b0], R13 ;  /* 0x0001b00d04001986 */ /* 0x0001e2000c101524 */
[----:B------:R-:W-:-:S02]  /*175b0*/  ISETP.GT.AND P5, PT, R0, 0xd9, P2 ;  /* 0x000000d90000780c */ /* 0x000fc400017a4270 */
[----:B------:R-:W-:Y:S02]  /*175c0*/  ISETP.GT.AND P1, PT, R0, 0xe0, P3 ;  /* 0x000000e00000780c */ /* 0x000fe40001f24270 */
[----:B------:R-:W-:Y:S02]  /*175d0*/  F2FP.BF16.F32.PACK_AB R8, RZ, R8 ;  /* 0x00000008ff08723e */ /* 0x000fe400000010ff */
[----:B------:R-:W-:Y:S02]  /*175e0*/  F2FP.BF16.F32.PACK_AB R9, RZ, R9 ;  /* 0x00000009ff09723e */ /* 0x000fe400000010ff */
[----:B0-----:R-:W-:Y:S01]  /*175f0*/  PRMT R13, R3, 0x7610, R13 ;  /* 0x00007610030d7816 */ /* 0x001fe2000000000d */
[----:B------:R-:W-:Y:S01]  /*17600*/  FMUL R3, R161, R2 ;  /* 0x00000002a1037220 */ /* 0x000fe20000400000 */
[----:B------:R-:W-:Y:S01]  /*17610*/  PRMT R11, R8, 0x7610, R11 ;  /* 0x00007610080b7816 */ /* 0x000fe2000000000b */
[----:B------:R0:W-:Y:S03]  /*17620*/  @P0 STG.E.U16 desc[UR36][R4.64+0x1b2], R10 ;  /* 0x0001b20a04000986 */ /* 0x0001e6000c101524 */
[----:B------:R-:W-:-:S02]  /*17630*/  F2FP.BF16.F32.PACK_AB R3, RZ, R3 ;  /* 0x00000003ff03723e */ /* 0x000fc400000010ff */
[----:B------:R-:W-:Y:S01]  /*17640*/  PRMT R12, R9, 0x7610, R12 ;  /* 0x00007610090c7816 */ /* 0x000fe2000000000c */
[----:B------:R-:W-:Y:S01]  /*17650*/  @P4 STG.E.U16 desc[UR36][R6.64+0x1b0], R11 ;  /* 0x0001b00b06004986 */ /* 0x000fe2000c101524 */
[-C--:B------:R-:W-:Y:S01]  /*17660*/  FMUL R8, R160, R2.reuse ;  /* 0x00000002a0087220 */ /* 0x080fe20000400000 */
[----:B------:R-:W-:Y:S02]  /*17670*/  ISETP.GT.AND P0, PT, R0, 0xe1, P3 ;  /* 0x000000e10000780c */ /* 0x000fe40001f04270 */
[----:B0-----:R-:W-:Y:S01]  /*17680*/  PRMT R10, R3, 0x7610, R10 ;  /* 0x00007610030a7816 */ /* 0x001fe2000000000a */
[-C--:B------:R-:W-:Y:S01]  /*17690*/  FMUL R3, R158, R2.reuse ;  /* 0x000000029e037220 */ /* 0x080fe20000400000 */
[----:B------:R-:W-:Y:S01]  /*176a0*/  @P5 STG.E.U16 desc[UR36][R6.64+0x1b2], R12 ;  /* 0x0001b20c06005986 */ /* 0x000fe2000c101524 */
[----:B------:R-:W-:Y:S01]  /*176b0*/  FMUL R9, R159, R2 ;  /* 0x000000029f097220 */ /* 0x000fe20000400000 */
[C---:B------:R-:W-:Y:S02]  /*176c0*/  ISETP.GT.AND P4, PT, R0.reuse, 0xe0, P2 ;  /* 0x000000e00000780c */ /* 0x040fe40001784270 */
[----:B------:R0:W-:Y:S01]  /*176d0*/  @P1 STG.E.U16 desc[UR36][R4.64+0x1c0], R13 ;  /* 0x0001c00d04001986 */ /* 0x0001e2000c101524 */
[----:B------:R-:W-:-:S02]  /*176e0*/  ISETP.GT.AND P5, PT, R0, 0xe1, P2 ;  /* 0x000000e10000780c */ /* 0x000fc400017a4270 */
[----:B------:R-:W-:Y:S02]  /*176f0*/  ISETP.GT.AND P1, PT, R0, 0xe8, P3 ;  /* 0x000000e80000780c */ /* 0x000fe40001f24270 */
[----:B------:R-:W-:Y:S02]  /*17700*/  F2FP.BF16.F32.PACK_AB R3, RZ, R3 ;  /* 0x00000003ff03723e */ /* 0x000fe400000010ff */
[----:B------:R-:W-:Y:S02]  /*17710*/  F2FP.BF16.F32.PACK_AB R8, RZ, R8 ;  /* 0x00000008ff08723e */ /* 0x000fe400000010ff */
[----:B------:R-:W-:Y:S02]  /*17720*/  F2FP.BF16.F32.PACK_AB R9, RZ, R9 ;  /* 0x00000009ff09723e */ /* 0x000fe400000010ff */
[----:B0-----:R-:W-:Y:S01]  /*17730*/  PRMT R13, R3, 0x7610, R13 ;  /* 0x00007610030d7816 */ /* 0x001fe2000000000d */
[----:B------:R-:W-:Y:S01]  /*17740*/  FMUL R3, R157, R2 ;  /* 0x000000029d037220 */ /* 0x000fe20000400000 */
[----:B------:R-:W-:-:S02]  /*17750*/  PRMT R11, R8, 0x7610, R11 ;  /* 0x00007610080b7816 */ /* 0x000fc4000000000b */
[----:B------:R-:W-:Y:S01]  /*17760*/  PRMT R12, R9, 0x7610, R12 ;  /* 0x00007610090c7816 */ /* 0x000fe2000000000c */
[----:B------:R0:W-:Y:S01]  /*17770*/  @P0 STG.E.U16 desc[UR36][R4.64+0x1c2], R10 ;  /* 0x0001c20a04000986 */ /* 0x0001e2000c101524 */
[----:B------:R-:W-:Y:S01]  /*17780*/  F2FP.BF16.F32.PACK_AB R3, RZ, R3 ;  /* 0x00000003ff03723e */ /* 0x000fe200000010ff */
[----:B------:R-:W-:Y:S02]  /*17790*/  FMUL R8, R156, R2 ;  /* 0x000000029c087220 */ /* 0x000fe40000400000 */
[----:B------:R1:W-:Y:S01]  /*177a0*/  @P4 STG.E.U16 desc[UR36][R6.64+0x1c0], R11 ;  /* 0x0001c00b06004986 */ /* 0x0003e2000c101524 */
[----:B------:R-:W-:-:S03]  /*177b0*/  ISETP.GT.AND P0, PT, R0, 0xe9, P3 ;  /* 0x000000e90000780c */ /* 0x000fc60001f04270 */
[----:B------:R-:W-:Y:S01]  /*177c0*/  @P5 STG.E.U16 desc[UR36][R6.64+0x1c2], R12 ;  /* 0x0001c20c06005986 */ /* 0x000fe2000c101524 */
[----:B------:R-:W-:-:S03]  /*177d0*/  ISETP.GT.AND P4, PT, R0, 0xe9, P2 ;  /* 0x000000e90000780c */ /* 0x000fc60001784270 */
[----:B------:R2:W-:Y:S01]  /*177e0*/  @P1 STG.E.U16 desc[UR36][R4.64+0x1d0], R13 ;  /* 0x0001d00d04001986 */ /* 0x0005e2000c101524 */
[----:B------:R-:W-:Y:S02]  /*177f0*/  ISETP.GT.AND P1, PT, R0, 0xe8, P2 ;  /* 0x000000e80000780c */ /* 0x000fe40001724270 */
[----:B0-----:R-:W-:Y:S01]  /*17800*/  PRMT R10, R3, 0x7610, R10 ;  /* 0x00007610030a7816 */ /* 0x001fe2000000000a */
[-C--:B------:R-:W-:Y:S01]  /*17810*/  FMUL R3, R154, R2.reuse ;  /* 0x000000029a037220 */ /* 0x080fe20000400000 */
[----:B------:R-:W-:Y:S01]  /*17820*/  ISETP.GT.AND P5, PT, R0, 0xf0, P3 ;  /* 0x000000f00000780c */ /* 0x000fe20001fa4270 */
[----:B------:R-:W-:Y:S01]  /*17830*/  FMUL R9, R155, R2 ;  /* 0x000000029b097220 */ /* 0x000fe20000400000 */
[----:B------:R-:W-:Y:S02]  /*17840*/  F2FP.BF16.F32.PACK_AB R8, RZ, R8 ;  /* 0x00000008ff08723e */ /* 0x000fe400000010ff */
[----:B------:R-:W-:Y:S02]  /*17850*/  F2FP.BF16.F32.PACK_AB R3, RZ, R3 ;  /* 0x00000003ff03723e */ /* 0x000fe400000010ff */
[----:B-1----:R-:W-:-:S02]  /*17860*/  PRMT R11, R8, 0x7610, R11 ;  /* 0x00007610080b7816 */ /* 0x002fc4000000000b */
[----:B------:R-:W-:Y:S02]  /*17870*/  F2FP.BF16.F32.PACK_AB R9, RZ, R9 ;  /* 0x00000009ff09723e */ /* 0x000fe400000010ff */
[----:B--2---:R-:W-:Y:S01]  /*17880*/  PRMT R13, R3, 0x7610, R13 ;  /* 0x00007610030d7816 */ /* 0x004fe2000000000d */
[----:B------:R-:W-:Y:S01]  /*17890*/  @P0 STG.E.U16 desc[UR36][R4.64+0x1d2], R10 ;  /* 0x0001d20a04000986 */ /* 0x000fe2000c101524 */
[----:B------:R-:W-:-:S03]  /*178a0*/  FMUL R3, R23, R2 ;  /* 0x0000000217037220 */ /* 0x000fc60000400000 */
[----:B------:R-:W-:Y:S04]  /*178b0*/  @P1 STG.E.U16 desc[UR36][R6.64+0x1d0], R11 ;  /* 0x0001d00b06001986 */ /* 0x000fe8000c101524 */
[----:B------:R0:W-:Y:S01]  /*178c0*/  @P4 STG.E.U16 desc[UR36][R6.64+0x1d2], R9 ;  /* 0x0001d20906004986 */ /* 0x0001e2000c101524 */
[----:B------:R-:W-:-:S03]  /*178d0*/  ISETP.GT.AND P4, PT, R0, 0xf0, P2 ;  /* 0x000000f00000780c */ /* 0x000fc60001784270 */
[----:B------:R-:W-:Y:S01]  /*178e0*/  @P5 STG.E.U16 desc[UR36][R4.64+0x1e0], R13 ;  /* 0x0001e00d04005986 */ /* 0x000fe2000c101524 */
[----:B------:R-:W-:Y:S01]  /*178f0*/  ISETP.GT.AND P5, PT, R0, 0xf1, P3 ;  /* 0x000000f10000780c */ /* 0x000fe20001fa4270 */
[----:B------:R-:W-:Y:S01]  /*17900*/  FMUL R8, R22, R2 ;  /* 0x0000000216087220 */ /* 0x000fe20000400000 */
[----:B------:R-:W-:-:S04]  /*17910*/  F2FP.BF16.F32.PACK_AB R3, RZ, R3 ;  /* 0x00000003ff03723e */ /* 0x000fc800000010ff */
[----:B------:R-:W-:Y:S02]  /*17920*/  PRMT R14, R3, 0x7610, R14 ;  /* 0x00007610030e7816 */ /* 0x000fe4000000000e */
[----:B------:R-:W-:Y:S01]  /*17930*/  F2FP.BF16.F32.PACK_AB R12, RZ, R8 ;  /* 0x00000008ff0c723e */ /* 0x000fe200000010ff */
[----:B0-----:R-:W-:-:S04]  /*17940*/  FMUL R9, R19, R2 ;  /* 0x0000000213097220 */ /* 0x001fc80000400000 */
[----:B------:R-:W-:Y:S01]  /*17950*/  @P5 STG.E.U16 desc[UR36][R4.64+0x1e2], R14 ;  /* 0x0001e20e04005986 */ /* 0x000fe2000c101524 */
[----:B------:R-:W-:-:S03]  /*17960*/  ISETP.GT.AND P5, PT, R0, 0xf8, P3 ;  /* 0x000000f80000780c */ /* 0x000fc60001fa4270 */
[----:B------:R0:W-:Y:S01]  /*17970*/  @P4 STG.E.U16 desc[UR36][R6.64+0x1e0], R12 ;  /* 0x0001e00c06004986 */ /* 0x0001e2000c101524 */
[C---:B------:R-:W-:Y:S01]  /*17980*/  ISETP.GT.AND P4, PT, R0.reuse, 0xf1, P2 ;  /* 0x000000f10000780c */ /* 0x040fe20001784270 */
[-C--:B------:R-:W-:Y:S01]  /*17990*/  FMUL R11, R21, R2.reuse ;  /* 0x00000002150b7220 */ /* 0x080fe20000400000 */
[----:B------:R-:W-:Y:S01]  /*179a0*/  ISETP.GT.AND P3, PT, R0, 0xf9, P3 ;  /* 0x000000f90000780c */ /* 0x000fe20001f64270 */
[-C--:B------:R-:W-:Y:S01]  /*179b0*/  FMUL R10, R20, R2.reuse ;  /* 0x00000002140a7220 */ /* 0x080fe20000400000 */
[----:B------:R-:W-:Y:S01]  /*179c0*/  FMUL R8, R18, R2 ;  /* 0x0000000212087220 */ /* 0x000fe20000400000 */
[----:B------:R-:W-:Y:S01]  /*179d0*/  F2FP.BF16.F32.PACK_AB R9, RZ, R9 ;  /* 0x00000009ff09723e */ /* 0x000fe200000010ff */
[----:B------:R-:W-:Y:S01]  /*179e0*/  USHF.L.U32 UR12, UR8, 0x8, URZ ;  /* 0x00000008080c7899 */ /* 0x000fe2000800063f */
[----:B------:R-:W-:Y:S01]  /*179f0*/  F2FP.BF16.F32.PACK_AB R11, RZ, R11 ;  /* 0x0000000bff0b723e */ /* 0x000fe200000010ff */
[----:B------:R-:W-:Y:S01]  /*17a00*/  USHF.L.U64.HI UR11, UR8, 0x8, UR9 ;  /* 0x00000008080b7899 */ /* 0x000fe20008010209 */
[----:B------:R-:W-:-:S02]  /*17a10*/  F2FP.BF16.F32.PACK_AB R10, RZ, R10 ;  /* 0x0000000aff0a723e */ /* 0x000fc400000010ff */
[----:B0-----:R-:W-:Y:S02]  /*17a20*/  PRMT R12, R9, 0x7610, R12 ;  /* 0x00007610090c7816 */ /* 0x001fe4000000000c */
[----:B------:R-:W-:Y:S01]  /*17a30*/  F2FP.BF16.F32.PACK_AB R8, RZ, R8 ;  /* 0x00000008ff08723e */ /* 0x000fe200000010ff */
[----:B------:R0:W-:Y:S01]  /*17a40*/  @P4 STG.E.U16 desc[UR36][R6.64+0x1e2], R11 ;  /* 0x0001e20b06004986 */ /* 0x0001e2000c101524 */
[----:B------:R-:W-:Y:S02]  /*17a50*/  MOV R9, UR12 ;  /* 0x0000000c00097c02 */ /* 0x000fe40008000f00 */
[----:B------:R-:W-:Y:S01]  /*17a60*/  PRMT R13, R8, 0x7610, R13 ;  /* 0x00007610080d7816 */ /* 0x000fe2000000000d */
[----:B------:R-:W-:Y:S01]  /*17a70*/  @P5 STG.E.U16 desc[UR36][R4.64+0x1f0], R10 ;  /* 0x0001f00a04005986 */ /* 0x000fe2000c101524 */
[----:B------:R-:W-:-:S03]  /*17a80*/  ISETP.GT.AND P1, PT, R153, 0x80, PT ;  /* 0x000000809900780c */ /* 0x000fc60003f24270 */
[----:B------:R1:W-:Y:S01]  /*17a90*/  @P3 STG.E.U16 desc[UR36][R4.64+0x1f2], R12 ;  /* 0x0001f20c04003986 */ /* 0x0003e2000c101524 */
[----:B------:R-:W-:Y:S01]  /*17aa0*/  IADD3 R8, P3, P5, R4, UR5, R9 ;  /* 0x0000000504087c10 */ /* 0x000fe2000fd7e009 */
[----:B0-----:R-:W-:Y:S01]  /*17ab0*/  IMAD.U32 R11, RZ, RZ, UR11 ;  /* 0x0000000bff0b7e24 */ /* 0x001fe2000f8e00ff */
[C---:B------:R-:W-:Y:S02]  /*17ac0*/  ISETP.GT.AND P4, PT, R0.reuse, 0xf8, P2 ;  /* 0x000000f80000780c */ /* 0x040fe40001784270 */
[C---:B------:R-:W-:Y:S02]  /*17ad0*/  ISETP.GT.AND P2, PT, R0.reuse, 0xf9, P2 ;  /* 0x000000f90000780c */ /* 0x040fe40001744270 */
[----:B------:R-:W-:Y:S02]  /*17ae0*/  IADD3.X R9, R5, UR4, R11, P3, P5 ;  /* 0x0000000405097c10 */ /* 0x000fe40009fea40b */
[----:B------:R-:W-:Y:S01]  /*17af0*/  ISETP.GT.AND P3, PT, R0, 0x1, P1 ;  /* 0x000000010000780c */ /* 0x000fe20000f64270 */
[-C--:B------:R-:W-:Y:S01]  /*17b00*/  FMUL R3, R15, R2.reuse ;  /* 0x000000020f037220 */ /* 0x080fe20000400000 */
[----:B------:R-:W-:Y:S01]  /*17b10*/  FMUL R25, R25, R2 ;  /* 0x0000000219197220 */ /* 0x000fe20000400000 */
[----:B-1----:R-:W-:-:S03]  /*17b20*/  IADD3 R4, P5, R4, UR12, RZ ;  /* 0x0000000c04047c10 */ /* 0x002fc6000ffbe0ff */
[----:B------:R-:W-:Y:S02]  /*17b30*/  F2FP.BF16.F32.PACK_AB R3, RZ, R3 ;  /* 0x00000003ff03723e */ /* 0x000fe400000010ff */
[----:B------:R-:W-:Y:S02]  /*17b40*/  F2FP.BF16.F32.PACK_AB R25, RZ, R25 ;  /* 0x00000019ff19723e */ /* 0x000fe400000010ff */
[----:B------:R-:W-:Y:S01]  /*17b50*/  IADD3.X R5, R5, UR11, RZ, P5, !PT ;  /* 0x0000000b05057c10 */ /* 0x000fe2000affe4ff */
[----:B------:R-:W-:Y:S01]  /*17b60*/  @P4 STG.E.U16 desc[UR36][R6.64+0x1f0], R13 ;  /* 0x0001f00d06004986 */ /* 0x000fe2000c101524 */
[----:B------:R-:W-:-:S03]  /*17b70*/  ISETP.GT.AND P0, PT, R153, 0x88, PT ;  /* 0x000000889900780c */ /* 0x000fc60003f04270 */
[----:B------:R0:W-:Y:S01]  /*17b80*/  @P2 STG.E.U16 desc[UR36][R6.64+0x1f2], R3 ;  /* 0x0001f20306002986 */ /* 0x0001e2000c101524 */
[----:B------:R-:W-:-:S03]  /*17b90*/  ISETP.GT.AND P4, PT, R0, RZ, P1 ;  /* 0x000000ff0000720c */ /* 0x000fc60000f84270 */
[----:B------:R-:W-:Y:S01]  /*17ba0*/  @P3 STG.E.U16 desc[UR36][R4.64+0x2], R25 ;  /* 0x0000021904003986 */ /* 0x000fe2000c101524 */
[----:B------:R-:W-:Y:S02]  /*17bb0*/  IADD3 R10, P3, R4, UR5, RZ ;  /* 0x00000005040a7c10 */ /* 0x000fe4000ff7e0ff */
[----:B------:R-:W-:Y:S01]  /*17bc0*/  ISETP.GT.AND P2, PT, R0, RZ, P0 ;  /* 0x000000ff0000720c */ /* 0x000fe20000744270 */
[-C--:B------:R-:W-:Y:S01]  /*17bd0*/  FMUL R24, R24, R2.reuse ;  /* 0x0000000218187220 */ /* 0x080fe20000400000 */
[-C--:B------:R-:W-:Y:S01]  /*17be0*/  FMUL R26, R26, R2.reuse ;  /* 0x000000021a1a7220 */ /* 0x080fe20000400000 */
[C---:B------:R-:W-:Y:S02]  /*17bf0*/  ISETP.GT.AND P5, PT, R0.reuse, 0x1, P0 ;  /* 0x000000010000780c */ /* 0x040fe400007a4270 */
[----:B------:R-:W-:Y:S02]  /*17c00*/  IADD3.X R11, R5, UR4, RZ, P3, !PT ;  /* 0x00000004050b7c10 */ /* 0x000fe40009ffe4ff */
[----:B------:R-:W-:Y:S01]  /*17c10*/  ISETP.GT.AND P3, PT, R0, 0x9, P1 ;  /* 0x000000090000780c */ /* 0x000fe20000f64270 */
[-C--:B------:R-:W-:Y:S01]  /*17c20*/  FMUL R27, R27, R2.reuse ;  /* 0x000000021b1b7220 */ /* 0x080fe20000400000 */
[----:B------:R-:W-:Y:S01]  /*17c30*/  FMUL R29, R29, R2 ;  /* 0x000000021d1d7220 */ /* 0x000fe20000400000 */
[----:B------:R-:W-:-:S02]  /*17c40*/  F2FP.BF16.F32.PACK_AB R24, RZ, R24 ;  /* 0x00000018ff18723e */ /* 0x000fc400000010ff */
[----:B------:R-:W-:Y:S02]  /*17c50*/  F2FP.BF16.F32.PACK_AB R26, RZ, R26 ;  /* 0x0000001aff1a723e */ /* 0x000fe400000010ff */
[----:B------:R-:W-:Y:S01]  /*17c60*/  F2FP.BF16.F32.PACK_AB R27, RZ, R27 ;  /* 0x0000001bff1b723e */ /* 0x000fe200000010ff */
[----:B------:R-:W-:Y:S01]  /*17c70*/  @P4 STG.E.U16 desc[UR36][R4.64], R24 ;  /* 0x0000001804004986 */ /* 0x000fe2000c101524 */
[----:B------:R-:W-:Y:S02]  /*17c80*/  F2FP.BF16.F32.PACK_AB R29, RZ, R29 ;  /* 0x0000001dff1d723e */ /* 0x000fe400000010ff */
[C---:B------:R-:W-:Y:S01]  /*17c90*/  ISETP.GT.AND P4, PT, R0.reuse, 0x8, P1 ;  /* 0x000000080000780c */ /* 0x040fe20000f84270 */
[----:B------:R-:W-:Y:S01]  /*17ca0*/  @P2 STG.E.U16 desc[UR36][R10.64], R26 ;  /* 0x0000001a0a002986 */ /* 0x000fe2000c101524 */
[----:B------:R-:W-:Y:S01]  /*17cb0*/  ISETP.GT.AND P2, PT, R0, 0x8, P0 ;  /* 0x000000080000780c */ /* 0x000fe20000744270 */
[-C--:B------:R-:W-:Y:S01]  /*17cc0*/  FMUL R28, R28, R2.reuse ;  /* 0x000000021c1c7220 */ /* 0x080fe20000400000 */
[----:B------:R-:W-:Y:S01]  /*17cd0*/  FMUL R30, R30, R2 ;  /* 0x000000021e1e7220 */ /* 0x000fe20000400000 */
[----:B------:R-:W-:Y:S01]  /*17ce0*/  @P5 STG.E.U16 desc[UR36][R10.64+0x2], R27 ;  /* 0x0000021b0a005986 */ /* 0x000fe2000c101524 */
[----:B------:R-:W-:-:S03]  /*17cf0*/  ISETP.GT.AND P5, PT, R0, 0x9, P0 ;  /* 0x000000090000780c */ /* 0x000fc600007a4270 */
[----:B------:R-:W-:Y:S01]  /*17d00*/  @P3 STG.E.U16 desc[UR36][R4.64+0x12], R29 ;  /* 0x0000121d04003986 */ /* 0x000fe2000c101524 */
[----:B0-----:R-:W-:Y:S02]  /*17d10*/  IADD3 R6, P3, R4, UR5, RZ ;  /* 0x0000000504067c10 */ /* 0x001fe4000ff7e0ff */
[----:B------:R-:W-:Y:S01]  /*17d20*/  F2FP.BF16.F32.PACK_AB R28, RZ, R28 ;  /* 0x0000001cff1c723e */ /* 0x000fe200000010ff */
[----:B------:R-:W-:Y:S01]  /*17d30*/  FMUL R31, R31, R2 ;  /* 0x000000021f1f7220 */ /* 0x000fe20000400000 */
[----:B------:R-:W-:Y:S02]  /*17d40*/  F2FP.BF16.F32.PACK_AB R30, RZ, R30 ;  /* 0x0000001eff1e723e */ /* 0x000fe400000010ff */
[----:B------:R-:W-:Y:S01]  /*17d50*/  IADD3.X R7, R5, UR4, RZ, P3, !PT ;  /* 0x0000000405077c10 */ /* 0x000fe20009ffe4ff */
[----:B------:R-:W-:Y:S01]  /*17d60*/  @P4 STG.E.U16 desc[UR36][R4.64+0x10], R28 ;  /* 0x0000101c04004986 */ /* 0x000fe2000c101524 */
[----:B------:R-:W-:-:S03]  /*17d70*/  F2FP.BF16.F32.PACK_AB R31, RZ, R31 ;  /* 0x0000001fff1f723e */ /* 0x000fc600000010ff */
[----:B------:R0:W-:Y:S01]  /*17d80*/  @P2 STG.E.U16 desc[UR36][R6.64+0x10], R30 ;  /* 0x0000101e06002986 */ /* 0x0001e2000c101524 */
[C---:B------:R-:W-:Y:S02]  /*17d90*/  ISETP.GT.AND P2, PT, R0.reuse, 0x10, P0 ;  /* 0x000000100000780c */ /* 0x040fe40000744270 */
[C---:B------:R-:W-:Y:S01]  /*17da0*/  ISETP.GT.AND P4, PT, R0.reuse, 0x10, P1 ;  /* 0x000000100000780c */ /* 0x040fe20000f84270 */
[----:B------:R-:W-:Y:S01]  /*17db0*/  @P5 STG.E.U16 desc[UR36][R8.64+0x12], R31 ;  /* 0x0000121f08005986 */ /* 0x000fe2000c101524 */
[----:B------:R-:W-:Y:S01]  /*17dc0*/  ISETP.GT.AND P3, PT, R0, 0x11, P1 ;  /* 0x000000110000780c */ /* 0x000fe20000f64270 */
[-C--:B------:R-:W-:Y:S01]  /*17dd0*/  FMUL R32, R32, R2.reuse ;  /* 0x0000000220207220 */ /* 0x080fe20000400000 */
[----:B------:R-:W-:Y:S01]  /*17de0*/  ISETP.GT.AND P5, PT, R0, 0x11, P0 ;  /* 0x000000110000780c */ /* 0x000fe200007a4270 */
[-C--:B------:R-:W-:Y:S01]  /*17df0*/  FMUL R33, R33, R2.reuse ;  /* 0x0000000221217220 */ /* 0x080fe20000400000 */
[----:B------:R-:W-:Y:S02]  /*17e00*/  FMUL R34, R34, R2 ;  /* 0x0000000222227220 */ /* 0x000fe40000400000 */
[----:B------:R-:W-:-:S02]  /*17e10*/  F2FP.BF16.F32.PACK_AB R32, RZ, R32 ;  /* 0x00000020ff20723e */ /* 0x000fc400000010ff */
[----:B------:R-:W-:Y:S01]  /*17e20*/  F2FP.BF16.F32.PACK_AB R33, RZ, R33 ;  /* 0x00000021ff21723e */ /* 0x000fe200000010ff */
[----:B0-----:R-:W-:Y:S01]  /*17e30*/  @P2 IMAD.MOV.U32 R6, RZ, RZ, R8 ;  /* 0x000000ffff062224 */ /* 0x001fe200078e0008 */
[----:B------:R-:W-:Y:S01]  /*17e40*/  F2FP.BF16.F32.PACK_AB R34, RZ, R34 ;  /* 0x00000022ff22723e */ /* 0x000fe200000010ff */
[----:B------:R-:W-:Y:S02]  /*17e50*/  @P2 IMAD.MOV.U32 R7, RZ, RZ, R9 ;  /* 0x000000ffff072224 */ /* 0x000fe400078e0009 */
[----:B------:R-:W-:Y:S01]  /*17e60*/  FMUL R35, R35, R2 ;  /* 0x0000000223237220 */ /* 0x000fe20000400000 */
[----:B------:R-:W-:Y:S04]  /*17e70*/  @P4 STG.E.U16 desc[UR36][R4.64+0x20], R32 ;  /* 0x0000202004004986 */ /* 0x000fe8000c101524 */
[----:B------:R-:W-:Y:S01]  /*17e80*/  @P3 STG.E.U16 desc[UR36][R4.64+0x22], R33 ;  /* 0x0000222104003986 */ /* 0x000fe2000c101524 */
[----:B------:R-:W-:-:S03]  /*17e90*/  F2FP.BF16.F32.PACK_AB R35, RZ, R35 ;  /* 0x00000023ff23723e */ /* 0x000fc600000010ff */
[----:B------:R0:W-:Y:S01]  /*17ea0*/  @P2 STG.E.U16 desc[UR36][R6.64+0x20], R34 ;  /* 0x0000202206002986 */ /* 0x0001e2000c101524 */
[C---:B------:R-:W-:Y:S02]  /*17eb0*/  ISETP.GT.AND P2, PT, R0.reuse, 0x18, P0 ;  /* 0x000000180000780c */ /* 0x040fe40000744270 */
[C---:B------:R-:W-:Y:S02]  /*17ec0*/  ISETP.GT.AND P4, PT, R0.reuse, 0x18, P1 ;  /* 0x000000180000780c */ /* 0x040fe40000f84270 */
[----:B------:R-:W-:Y:S02]  /*17ed0*/  ISETP.GT.AND P3, PT, R0, 0x19, P1 ;  /* 0x000000190000780c */ /* 0x000fe40000f64270 */
[----:B0-----:R-:W-:Y:S01]  /*17ee0*/  @P5 MOV R6, R8 ;  /* 0x0000000800065202 */ /* 0x001fe20000000f00 */
[----:B------:R-:W-:Y:S02]  /*17ef0*/  @P5 IMAD.MOV.U32 R7, RZ, RZ, R9 ;  /* 0x000000ffff075224 */ /* 0x000fe400078e0009 */
[-C--:B------:R-:W-:Y:S01]  /*17f00*/  FMUL R36, R36, R2.reuse ;  /* 0x0000000224247220 */ /* 0x080fe20000400000 */
[----:B------:R-:W-:-:S02]  /*17f10*/  FMUL R37, R37, R2 ;  /* 0x0000000225257220 */ /* 0x000fc40000400000 */
[----:B------:R0:W-:Y:S01]  /*17f20*/  @P5 STG.E.U16 desc[UR36][R6.64+0x22], R35 ;  /* 0x0000222306005986 */ /* 0x0001e2000c101524 */
[----:B------:R-:W-:Y:S01]  /*17f30*/  ISETP.GT.AND P5, PT, R0, 0x19, P0 ;  /* 0x000000190000780c */ /* 0x000fe200007a4270 */
[----:B------:R-:W-:Y:S01]  /*17f40*/  FMUL R38, R38, R2 ;  /* 0x0000000226267220 */ /* 0x000fe20000400000 */
[----:B------:R-:W-:Y:S02]  /*17f50*/  F2FP.BF16.F32.PACK_AB R36, RZ, R36 ;  /* 0x00000024ff24723e */ /* 0x000fe400000010ff */
[----:B------:R-:W-:Y:S01]  /*17f60*/  F2FP.BF16.F32.PACK_AB R37, RZ, R37 ;  /* 0x00000025ff25723e */ /* 0x000fe200000010ff */
[----:B------:R-:W-:Y:S01]  /*17f70*/  FMUL R39, R39, R2 ;  /* 0x0000000227277220 */ /* 0x000fe20000400000 */
[----:B------:R-:W-:Y:S01]  /*17f80*/  F2FP.BF16.F32.PACK_AB R38, RZ, R38 ;  /* 0x00000026ff26723e */ /* 0x000fe200000010ff */
[----:B------:R-:W-:Y:S01]  /*17f90*/  @P4 STG.E.U16 desc[UR36][R4.64+0x30], R36 ;  /* 0x0000302404004986 */ /* 0x000fe2000c101524 */
[----:B0-----:R-:W-:Y:S02]  /*17fa0*/  @P2 IMAD.MOV.U32 R6, RZ, RZ, R8 ;  /* 0x000000ffff062224 */ /* 0x001fe400078e0008 */
[----:B------:R-:W-:Y:S01]  /*17fb0*/  @P2 IMAD.MOV.U32 R7, RZ, RZ, R9 ;  /* 0x000000ffff072224 */ /* 0x000fe200078e0009 */
        /* <DEDUP_REMOVED lines=485> */
[----:B------:R-:W-:Y:S01]  /*19e10*/  ISETP.GT.AND P3, PT, R0, 0xe1, P1 ;  /* 0x000000e10000780c */ /* 0x000fe20000f64270 */
[----:B------:R-:W-:Y:S01]  /*19e20*/  FMUL R136, R136, R2 ;  /* 0x0000000288887220 */ /* 0x000fe20000400000 */
[----:B0-----:R-:W-:Y:S01]  /*19e30*/  @P5 MOV R6, R8 ;  /* 0x0000000800065202 */ /* 0x001fe20000000f00 */
[----:B------:R-:W-:Y:S02]  /*19e40*/  @P5 IMAD.MOV.U32 R7, RZ, RZ, R9 ;  /* 0x000000ffff075224 */ /* 0x000fe400078e0009 */
[-C--:B------:R-:W-:Y:S01]  /*19e50*/  FMUL R137, R137, R2.reuse ;  /* 0x0000000289897220 */ /* 0x080fe20000400000 */
[----:B------:R-:W-:-:S02]  /*19e60*/  FMUL R138, R138, R2 ;  /* 0x000000028a8a7220 */ /* 0x000fc40000400000 */
[----:B------:R0:W-:Y:S01]  /*19e70*/  @P5 STG.E.U16 desc[UR36][R6.64+0x1b2], R135 ;  /* 0x0001b28706005986 */ /* 0x0001e2000c101524 */
[C---:B------:R-:W-:Y:S02]  /*19e80*/  ISETP.GT.AND P5, PT, R0.reuse, 0xe1, P0 ;  /* 0x000000e10000780c */ /* 0x040fe400007a4270 */
        /* <DEDUP_REMOVED lines=8> */
[----:B------:R-:W-:Y:S01]  /*19f10*/  ISETP.GT.AND P4, PT, R0, 0xe8, P1 ;  /* 0x000000e80000780c */ /* 0x000fe20000f84270 */
[----:B------:R-:W-:Y:S01]  /*19f20*/  FMUL R140, R140, R2 ;  /* 0x000000028c8c7220 */ /* 0x000fe20000400000 */
[----:B------:R-:W-:Y:S01]  /*19f30*/  F2FP.BF16.F32.PACK_AB R139, RZ, R139 ;  /* 0x0000008bff8b723e */ /* 0x000fe200000010ff */
[----:B------:R0:W-:Y:S01]  /*19f40*/  @P2 STG.E.U16 desc[UR36][R6.64+0x1c0], R138 ;  /* 0x0001c08a06002986 */ /* 0x0001e2000c101524 */
[----:B------:R-:W-:-:S02]  /*19f50*/  ISETP.GT.AND P2, PT, R0, 0xe8, P0 ;  /* 0x000000e80000780c */ /* 0x000fc40000744270 */
[----:B------:R-:W-:Y:S01]  /*19f60*/  ISETP.GT.AND P3, PT, R0, 0xe9, P1 ;  /* 0x000000e90000780c */ /* 0x000fe20000f64270 */
[----:B------:R-:W-:Y:S01]  /*19f70*/  FMUL R141, R141, R2 ;  /* 0x000000028d8d7220 */ /* 0x000fe20000400000 */
[----:B------:R-:W-:Y:S02]  /*19f80*/  F2FP.BF16.F32.PACK_AB R140, RZ, R140 ;  /* 0x0000008cff8c723e */ /* 0x000fe400000010ff */
[----:B0-----:R-:W-:Y:S01]  /*19f90*/  @P5 MOV R6, R8 ;  /* 0x0000000800065202 */ /* 0x001fe20000000f00 */
[----:B------:R-:W-:Y:S02]  /*19fa0*/  @P5 IMAD.MOV.U32 R7, RZ, RZ, R9 ;  /* 0x000000ffff075224 */ /* 0x000fe400078e0009 */
[----:B------:R-:W-:-:S03]  /*19fb0*/  FMUL R142, R142, R2 ;  /* 0x000000028e8e7220 */ /* 0x000fc60000400000 */
[----:B------:R0:W-:Y:S01]  /*19fc0*/  @P5 STG.E.U16 desc[UR36][R6.64+0x1c2], R139 ;  /* 0x0001c28b06005986 */ /* 0x0001e2000c101524 */
[C---:B------:R-:W-:Y:S02]  /*19fd0*/  ISETP.GT.AND P5, PT, R0.reuse, 0xe9, P0 ;  /* 0x000000e90000780c */ /* 0x040fe400007a4270 */
[----:B------:R-:W-:Y:S01]  /*19fe0*/  F2FP.BF16.F32.PACK_AB R141, RZ, R141 ;  /* 0x0000008dff8d723e */ /* 0x000fe200000010ff */
[----:B------:R-:W-:Y:S01]  /*19ff0*/  @P4 STG.E.U16 desc[UR36][R4.64+0x1d0], R140 ;  /* 0x0001d08c04004986 */ /* 0x000fe2000c101524 */
[----:B------:R-:W-:Y:S01]  /*1a000*/  ISETP.GT.AND P4, PT, R0, 0xf0, P1 ;  /* 0x000000f00000780c */ /* 0x000fe20000f84270 */
[----:B------:R-:W-:Y:S01]  /*1a010*/  FMUL R143, R143, R2 ;  /* 0x000000028f8f7220 */ /* 0x000fe20000400000 */
[----:B------:R-:W-:Y:S01]  /*1a020*/  F2FP.BF16.F32.PACK_AB R142, RZ, R142 ;  /* 0x0000008eff8e723e */ /* 0x000fe200000010ff */
[----:B------:R-:W-:Y:S01]  /*1a030*/  FMUL R144, R144, R2 ;  /* 0x0000000290907220 */ /* 0x000fe20000400000 */
[----:B------:R-:W-:Y:S01]  /*1a040*/  @P3 STG.E.U16 desc[UR36][R4.64+0x1d2], R141 ;  /* 0x0001d28d04003986 */ /* 0x000fe2000c101524 */
[----:B0-----:R-:W-:-:S02]  /*1a050*/  @P2 IMAD.MOV.U32 R6, RZ, RZ, R8 ;  /* 0x000000ffff062224 */ /* 0x001fc400078e0008 */
[----:B------:R-:W-:Y:S01]  /*1a060*/  @P2 IMAD.MOV.U32 R7, RZ, RZ, R9 ;  /* 0x000000ffff072224 */ /* 0x000fe200078e0009 */
[C---:B------:R-:W-:Y:S01]  /*1a070*/  ISETP.GT.AND P3, PT, R0.reuse, 0xf1, P1 ;  /* 0x000000f10000780c */ /* 0x040fe20000f64270 */
[----:B------:R-:W-:Y:S01]  /*1a080*/  FMUL R145, R145, R2 ;  /* 0x0000000291917220 */ /* 0x000fe20000400000 */
[----:B------:R-:W-:Y:S02]  /*1a090*/  F2FP.BF16.F32.PACK_AB R143, RZ, R143 ;  /* 0x0000008fff8f723e */ /* 0x000fe400000010ff */
[----:B------:R0:W-:Y:S01]  /*1a0a0*/  @P2 STG.E.U16 desc[UR36][R6.64+0x1d0], R142 ;  /* 0x0001d08e06002986 */ /* 0x0001e2000c101524 */
[----:B------:R-:W-:Y:S02]  /*1a0b0*/  F2FP.BF16.F32.PACK_AB R144, RZ, R144 ;  /* 0x00000090ff90723e */ /* 0x000fe400000010ff */
[----:B------:R-:W-:Y:S02]  /*1a0c0*/  ISETP.GT.AND P2, PT, R0, 0xf0, P0 ;  /* 0x000000f00000780c */ /* 0x000fe40000744270 */
[----:B------:R-:W-:-:S02]  /*1a0d0*/  F2FP.BF16.F32.PACK_AB R145, RZ, R145 ;  /* 0x00000091ff91723e */ /* 0x000fc400000010ff */
[----:B0-----:R-:W-:Y:S01]  /*1a0e0*/  @P5 MOV R6, R8 ;  /* 0x0000000800065202 */ /* 0x001fe20000000f00 */
[----:B------:R-:W-:Y:S02]  /*1a0f0*/  @P5 IMAD.MOV.U32 R7, RZ, RZ, R9 ;  /* 0x000000ffff075224 */ /* 0x000fe400078e0009 */
[----:B------:R-:W-:-:S03]  /*1a100*/  FMUL R146, R146, R2 ;  /* 0x0000000292927220 */ /* 0x000fc60000400000 */
[----:B------:R0:W-:Y:S04]  /*1a110*/  @P5 STG.E.U16 desc[UR36][R6.64+0x1d2], R143 ;  /* 0x0001d28f06005986 */ /* 0x0001e8000c101524 */
[----:B------:R-:W-:Y:S01]  /*1a120*/  @P4 STG.E.U16 desc[UR36][R4.64+0x1e0], R144 ;  /* 0x0001e09004004986 */ /* 0x000fe2000c101524 */
[----:B------:R-:W-:-:S03]  /*1a130*/  ISETP.GT.AND P4, PT, R0, 0xf1, P0 ;  /* 0x000000f10000780c */ /* 0x000fc60000784270 */
[----:B------:R-:W-:Y:S01]  /*1a140*/  @P3 STG.E.U16 desc[UR36][R4.64+0x1e2], R145 ;  /* 0x0001e29104003986 */ /* 0x000fe2000c101524 */
[C---:B------:R-:W-:Y:S02]  /*1a150*/  ISETP.GT.AND P3, PT, R0.reuse, 0xf8, P1 ;  /* 0x000000f80000780c */ /* 0x040fe40000f64270 */
[C---:B------:R-:W-:Y:S01]  /*1a160*/  ISETP.GT.AND P1, PT, R0.reuse, 0xf9, P1 ;  /* 0x000000f90000780c */ /* 0x040fe20000f24270 */
[----:B0-----:R-:W-:Y:S01]  /*1a170*/  @P2 IMAD.MOV.U32 R6, RZ, RZ, R8 ;  /* 0x000000ffff062224 */ /* 0x001fe200078e0008 */
[----:B------:R-:W-:Y:S01]  /*1a180*/  F2FP.BF16.F32.PACK_AB R146, RZ, R146 ;  /* 0x00000092ff92723e */ /* 0x000fe200000010ff */
[----:B------:R-:W-:Y:S01]  /*1a190*/  @P2 IMAD.MOV.U32 R7, RZ, RZ, R9 ;  /* 0x000000ffff072224 */ /* 0x000fe200078e0009 */
[----:B------:R-:W-:Y:S01]  /*1a1a0*/  ISETP.GT.AND P5, PT, R0, 0xf8, P0 ;  /* 0x000000f80000780c */ /* 0x000fe200007a4270 */
[-C--:B------:R-:W-:Y:S01]  /*1a1b0*/  FMUL R147, R147, R2.reuse ;  /* 0x0000000293937220 */ /* 0x080fe20000400000 */
[-C--:B------:R-:W-:Y:S01]  /*1a1c0*/  FMUL R148, R148, R2.reuse ;  /* 0x0000000294947220 */ /* 0x080fe20000400000 */
[----:B------:R-:W-:Y:S01]  /*1a1d0*/  FMUL R149, R149, R2 ;  /* 0x0000000295957220 */ /* 0x000fe20000400000 */
[----:B------:R0:W-:Y:S01]  /*1a1e0*/  @P2 STG.E.U16 desc[UR36][R6.64+0x1e0], R146 ;  /* 0x0001e09206002986 */ /* 0x0001e2000c101524 */
[----:B------:R-:W-:-:S02]  /*1a1f0*/  ISETP.GT.AND P0, PT, R0, 0xf9, P0 ;  /* 0x000000f90000780c */ /* 0x000fc40000704270 */
[----:B------:R-:W-:Y:S01]  /*1a200*/  F2FP.BF16.F32.PACK_AB R147, RZ, R147 ;  /* 0x00000093ff93723e */ /* 0x000fe200000010ff */
[----:B------:R-:W-:Y:S01]  /*1a210*/  FMUL R150, R150, R2 ;  /* 0x0000000296967220 */ /* 0x000fe20000400000 */
[----:B------:R-:W-:Y:S02]  /*1a220*/  F2FP.BF16.F32.PACK_AB R148, RZ, R148 ;  /* 0x00000094ff94723e */ /* 0x000fe400000010ff */
[----:B------:R-:W-:Y:S01]  /*1a230*/  F2FP.BF16.F32.PACK_AB R149, RZ, R149 ;  /* 0x00000095ff95723e */ /* 0x000fe200000010ff */
[----:B------:R-:W-:Y:S01]  /*1a240*/  FMUL R151, R151, R2 ;  /* 0x0000000297977220 */ /* 0x000fe20000400000 */
[----:B0-----:R-:W-:Y:S01]  /*1a250*/  @P4 MOV R6, R8 ;  /* 0x0000000800064202 */ /* 0x001fe20000000f00 */
[----:B------:R-:W-:Y:S01]  /*1a260*/  @P4 IMAD.MOV.U32 R7, RZ, RZ, R9 ;  /* 0x000000ffff074224 */ /* 0x000fe200078e0009 */
[----:B------:R-:W-:-:S04]  /*1a270*/  F2FP.BF16.F32.PACK_AB R150, RZ, R150 ;  /* 0x00000096ff96723e */ /* 0x000fc800000010ff */
[----:B------:R-:W-:Y:S01]  /*1a280*/  @P4 STG.E.U16 desc[UR36][R6.64+0x1e2], R147 ;  /* 0x0001e29306004986 */ /* 0x000fe2000c101524 */
[----:B------:R-:W-:-:S03]  /*1a290*/  F2FP.BF16.F32.PACK_AB R151, RZ, R151 ;  /* 0x00000097ff97723e */ /* 0x000fc600000010ff */
[----:B------:R-:W-:Y:S04]  /*1a2a0*/  @P3 STG.E.U16 desc[UR36][R4.64+0x1f0], R148 ;  /* 0x0001f09404003986 */ /* 0x000fe8000c101524 */
[----:B------:R0:W-:Y:S02]  /*1a2b0*/  @P1 STG.E.U16 desc[UR36][R4.64+0x1f2], R149 ;  /* 0x0001f29504001986 */ /* 0x0001e4000c101524 */
[----:B0-----:R-:W-:Y:S02]  /*1a2c0*/  @P5 IMAD.MOV.U32 R4, RZ, RZ, R8 ;  /* 0x000000ffff045224 */ /* 0x001fe400078e0008 */
[----:B------:R-:W-:-:S05]  /*1a2d0*/  @P5 IMAD.MOV.U32 R5, RZ, RZ, R9 ;  /* 0x000000ffff055224 */ /* 0x000fca00078e0009 */
[----:B------:R0:W-:Y:S04]  /*1a2e0*/  @P5 STG.E.U16 desc[UR36][R4.64+0x1f0], R150 ;  /* 0x0001f09604005986 */ /* 0x0001e8000c101524 */
[----:B------:R0:W-:Y:S02]  /*1a2f0*/  @P0 STG.E.U16 desc[UR36][R8.64+0x1f2], R151 ;  /* 0x0001f29708000986 */ /* 0x0001e4000c101524 */
.L_x_542:
[----:B------:R-:W-:Y:S05]  /*1a300*/  BSYNC B0 ;  /* 0x0000000000007941 */ /* 0x000fea0003800000 */
.L_x_34:
[----:B0-----:R-:W2:Y:S04]  /*1a310*/  LDL.LU R5, [R1+0x200] ;  /* 0x0002000001057983 */ /* 0x001ea80000300800 */
[----:B------:R-:W2:Y:S01]  /*1a320*/  LDL.LU R4, [R1+0x204] ;  /* 0x0002040001047983 */ /* 0x000ea20000300800 */
[----:B------:R-:W-:Y:S01]  /*1a330*/  ULDC UR4, c[0x0][0xc] ;  /* 0x0000030000047ab9 */ /* 0x000fe20000000800 */
[----:B------:R-:W-:Y:S01]  /*1a340*/  ULDC UR5, c[0x0][0x10] ;  /* 0x0000040000057ab9 */ /* 0x000fe20000000800 */
[----:B-----5:R-:W2:Y:S01]  /*1a350*/  LDC R3, c[0x0][0x14] ;  /* 0x00000500ff037b82 */ /* 0x020ea20000000800 */
[----:B------:R-:W-:Y:S01]  /*1a360*/  UIMAD.WIDE.U32 UR4, UR4, UR5, URZ ;  /* 0x00000005040472a5 */ /* 0x000fe2000f8e003f */
[----:B----4-:R-:W-:Y:S01]  /*1a370*/  PRMT R0, RZ, 0x7610, R0 ;  /* 0x00007610ff007816 */ /* 0x010fe20000000000 */
[----:B------:R-:W-:Y:S01]  /*1a380*/  UMOV UR42, 0xffffffff ;  /* 0xffffffff002a7882 */ /* 0x000fe20000000000 */
[----:B------:R-:W-:-:S03]  /*1a390*/  UMOV UR43, 0xffffffff ;  /* 0xffffffff002b7882 */ /* 0x000fc60000000000 */
[----:B--2---:R-:W-:-:S04]  /*1a3a0*/  IMAD.WIDE.U32 R4, R3, UR4, R4 ;  /* 0x0000000403047c25 */ /* 0x004fc8000f8e0004 */
[----:B------:R-:W-:Y:S01]  /*1a3b0*/  IMAD R3, R3, UR5, RZ ;  /* 0x0000000503037c24 */ /* 0x000fe2000f8e02ff */
[----:B------:R-:W-:Y:S01]  /*1a3c0*/  ULDC.64 UR4, c[0x0][0x650] ;  /* 0x0001940000047ab9 */ /* 0x000fe20000000a00 */
[----:B------:R-:W-:Y:S01]  /*1a3d0*/  IMAD.MOV.U32 R7, RZ, RZ, R4 ;  /* 0x000000ffff077224 */ /* 0x000fe200078e0004 */
[----:B------:R-:W-:Y:S02]  /*1a3e0*/  ISETP.GE.U32.AND P0, PT, R4, UR4, PT ;  /* 0x0000000404007c0c */ /* 0x000fe4000bf06070 */
[----:B------:R-:W-:-:S04]  /*1a3f0*/  IADD3 R6, R5, R3, RZ ;  /* 0x0000000305067210 */ /* 0x000fc80007ffe0ff */
[----:B------:R-:W-:Y:S01]  /*1a400*/  ISETP.GE.U32.AND.EX P0, PT, R6, UR5, PT, P0 ;  /* 0x0000000506007c0c */ /* 0x000fe2000bf06100 */
[----:B------:R0:W-:Y:S04]  /*1a410*/  STL [R1+0x200], R6 ;  /* 0x0002000601007387 */ /* 0x0001e80000100800 */
[----:B------:R0:W-:Y:S08]  /*1a420*/  STL [R1+0x204], R7 ;  /* 0x0002040701007387 */ /* 0x0001f00000100800 */
[----:B------:R-:W-:Y:S05]  /*1a430*/  @P0 BRA `(.L_x_543) ;  /* 0x0000000400880947 */ /* 0x000fea0003800000 */
[----:B------:R-:W2:Y:S01]  /*1a440*/  S2UR UR6, SR_CTAID.X ;  /* 0x00000000000679c3 */ /* 0x000ea20000002500 */
[----:B------:R-:W-:Y:S01]  /*1a450*/  ULDC.64 UR12, c[0x0][0x628] ;  /* 0x00018a00000c7ab9 */ /* 0x000fe20000000a00 */
[----:B------:R-:W-:Y:S01]  /*1a460*/  ULDC UR4, c[0x0][0x150] ;  /* 0x0000540000047ab9 */ /* 0x000fe20000000800 */
[----:B------:R-:W-:Y:S01]  /*1a470*/  ISETP.NE.U32.AND P0, PT, RZ, UR12, PT ;  /* 0x0000000cff007c0c */ /* 0x000fe2000bf05070 */
[----:B------:R-:W-:Y:S01]  /*1a480*/  ULDC UR15, c[0x0][0x630] ;  /* 0x00018c00000f7ab9 */ /* 0x000fe20000000800 */
[C---:B------:R-:W-:Y:S01]  /*1a490*/  R2UR UR16, R7.reuse ;  /* 0x00000000071072ca */ /* 0x040fe200000e0000 */
[----:B------:R-:W-:Y:S01]  /*1a4a0*/  ULDC UR19, c[0x0][0x154] ;  /* 0x0000550000137ab9 */ /* 0x000fe20000000800 */
[----:B------:R-:W-:Y:S01]  /*1a4b0*/  ISETP.NE.AND.EX P0, PT, RZ, UR13, PT, P0 ;  /* 0x0000000dff007c0c */ /* 0x000fe2000bf05300 */
[----:B------:R-:W4:Y:S01]  /*1a4c0*/  S2UR UR18, SR_CTAID.Y ;  /* 0x00000000001279c3 */ /* 0x000f220000002600 */
[----:B------:R-:W-:Y:S02]  /*1a4d0*/  R2UR UR17, R6 ;  /* 0x00000000061172ca */ /* 0x000fe400000e0000 */
[----:B------:R-:W-:-:S02]  /*1a4e0*/  R2UR UR10, R7 ;  /* 0x00000000070a72ca */ /* 0x000fc400000e0000 */
[----:B------:R-:W-:Y:S02]  /*1a4f0*/  R2UR UR11, R6 ;  /* 0x00000000060b72ca */ /* 0x000fe400000e0000 */
[----:B--2---:R-:W-:-:S05]  /*1a500*/  I2FP.F32.U32 R0, UR6 ;  /* 0x0000000600007c45 */ /* 0x004fca0008201000 */
[----:B------:R-:W-:-:S04]  /*1a510*/  FMUL R0, R0, UR4 ;  /* 0x0000000400007c20 */ /* 0x000fc80008400000 */
[----:B------:R2:W0:Y:S01]  /*1a520*/  F2I.U32.TRUNC.NTZ R3, R0 ;  /* 0x0000000000037305 */ /* 0x000422000020f000 */
[----:B----4-:R-:W-:Y:S05]  /*1a530*/  @!P0 BRA `(.L_x_544) ;  /* 0x0000000000308947 */ /* 0x010fea0003800000 */
        /* <DEDUP_REMOVED lines=12> */
.L_x_544:
[----:B------:R-:W-:Y:S01]  /*1a600*/  USHF.R.U64 UR43, UR10, UR15, UR11 ;  /* 0x0000000f0a2b7299 */ /* 0x000fe2000800120b */
[----:B--2---:R-:W-:Y:S01]  /*1a610*/  I2FP.F32.U32 R0, UR18 ;  /* 0x0000001200007c45 */ /* 0x004fe20008201000 */
[----:B------:R-:W-:Y:S02]  /*1a620*/  USHF.R.U32.HI UR4, URZ, UR15, UR11 ;  /* 0x0000000f3f047299 */ /* 0x000fe4000801160b */
[----:B------:R-:W-:Y:S02]  /*1a630*/  UIADD3 UR10, UP0, URZ, -UR43, URZ ;  /* 0x8000002b3f0a7290 */ /* 0x000fe4000ff1e03f */
[----:B------:R-:W-:Y:S01]  /*1a640*/  FMUL R0, R0, UR19 ;  /* 0x0000001300007c20 */ /* 0x000fe20008400000 */
[----:B------:R-:W-:Y:S01]  /*1a650*/  ULDC.64 UR12, c[0x0][0x620] ;  /* 0x00018800000c7ab9 */ /* 0x000fe20000000a00 */
[----:B------:R-:W-:Y:S01]  /*1a660*/  UIADD3.X UR4, URZ, ~UR4, URZ, UP0, !UPT ;  /* 0x800000043f047290 */ /* 0x000fe200087fe43f */
[----:B------:R-:W-:Y:S01]  /*1a670*/  UMOV UR8, UR16 ;  /* 0x0000001000087c82 */ /* 0x000fe20008000000 */
[----:B------:R-:W-:-:S02]  /*1a680*/  UMOV UR9, UR17 ;  /* 0x0000001100097c82 */ /* 0x000fc40008000000 */
[----:B------:R-:W-:Y:S01]  /*1a690*/  UIMAD UR4, UR4, UR12, URZ ;  /* 0x0000000c040472a4 */ /* 0x000fe2000f8e023f */
[----:B------:R-:W2:Y:S01]  /*1a6a0*/  F2I.U32.TRUNC.NTZ R0, R0 ;  /* 0x0000000000007305 */ /* 0x000ea2000020f000 */
[----:B------:R-:W-:Y:S01]  /*1a6b0*/  UIMAD.WIDE.U32 UR8, UR10, UR12, UR8 ;  /* 0x0000000c0a0872a5 */ /* 0x000fe2000f8e0008 */
[----:B0-----:R-:W-:Y:S01]  /*1a6c0*/  R2UR UR12, R3 ;  /* 0x00000000030c72ca */ /* 0x001fe200000e0000 */
[----:B------:R-:W-:Y:S01]  /*1a6d0*/  UIMAD UR10, UR10, UR13, UR4 ;  /* 0x0000000d0a0a72a4 */ /* 0x000fe2000f8e0204 */
[----:B------:R-:W-:Y:S01]  /*1a6e0*/  ULDC UR11, c[0x0][0x618] ;  /* 0x00018600000b7ab9 */ /* 0x000fe20000000800 */
[----:B------:R-:W-:Y:S02]  /*1a6f0*/  ULDC UR21, c[0x0][0x658] ;  /* 0x0001960000157ab9 */ /* 0x000fe40000000800 */
[----:B------:R-:W-:Y:S01]  /*1a700*/  UIADD3 UR9, UR9, UR10, URZ ;  /* 0x0000000a09097290 */ /* 0x000fe2000fffe03f */
[----:B------:R-:W-:Y:S01]  /*1a710*/  UMOV UR15, 0xffffffff ;  /* 0xffffffff000f7882 */ /* 0x000fe20000000000 */
[----:B------:R-:W-:Y:S01]  /*1a720*/  ULDC.64 UR4, c[0x0][0x640] ;  /* 0x0001900000047ab9 */ /* 0x000fe20000000a00 */
[----:B------:R-:W-:Y:S01]  /*1a730*/  USHF.L.U32 UR15, UR15, UR21, URZ ;  /* 0x000000150f0f7299 */ /* 0x000fe2000800063f */
[----:B------:R-:W-:Y:S01]  /*1a740*/  ISETP.NE.U32.AND P0, PT, RZ, UR4, PT ;  /* 0x00000004ff007c0c */ /* 0x000fe2000bf05070 */
[----:B------:R-:W-:-:S02]  /*1a750*/  USHF.R.U64 UR16, UR8, UR11, UR9 ;  /* 0x0000000b08107299 */ /* 0x000fc40008001209 */
[----:B------:R-:W-:Y:S01]  /*1a760*/  USHF.R.U32.HI UR8, URZ, UR11, UR9 ;  /* 0x0000000b3f087299 */ /* 0x000fe20008011609 */
[----:B--2---:R-:W-:Y:S01]  /*1a770*/  R2UR UR14, R0 ;  /* 0x00000000000e72ca */ /* 0x004fe200000e0000 */
[----:B------:R-:W-:Y:S01]  /*1a780*/  ULDC UR17, c[0x0][0x608] ;  /* 0x0001820000117ab9 */ /* 0x000fe20000000800 */
[----:B------:R-:W-:Y:S01]  /*1a790*/  ULOP3.LUT UR41, URZ, UR15, URZ, 0x33, !UPT ;  /* 0x0000000f3f297292 */ /* 0x000fe2000f8e333f */
[----:B------:R-:W-:Y:S01]  /*1a7a0*/  ISETP.NE.AND.EX P0, PT, RZ, UR5, PT, P0 ;  /* 0x00000005ff007c0c */ /* 0x000fe2000bf05300 */
[----:B------:R-:W-:Y:S02]  /*1a7b0*/  USHF.R.U64 UR15, UR16, UR17, UR8 ;  /* 0x00000011100f7299 */ /* 0x000fe40008001208 */
[----:B------:R-:W-:Y:S02]  /*1a7c0*/  USHF.R.U32.HI UR8, URZ, UR17, UR8 ;  /* 0x000000113f087299 */ /* 0x000fe40008011608 */
[----:B------:R-:W-:Y:S02]  /*1a7d0*/  UIADD3 UR12, -UR12, URZ, URZ ;  /* 0x0000003f0c0c7290 */ /* 0x000fe4000fffe13f */
[----:B------:R-:W-:Y:S01]  /*1a7e0*/  USHF.R.U64 UR17, UR15, UR21, UR8 ;  /* 0x000000150f117299 */ /* 0x000fe20008001208 */
[----:B------:R-:W-:Y:S01]  /*1a7f0*/  UMOV UR19, 0x1 ;  /* 0x0000000100137882 */ /* 0x000fe20000000000 */
[----:B------:R-:W-:Y:S01]  /*1a800*/  ULDC UR13, c[0x0][0x144] ;  /* 0x00005100000d7ab9 */ /* 0x000fe20000000800 */
[----:B------:R-:W-:Y:S01]  /*1a810*/  ULDC UR7, c[0x0][0x600] ;  /* 0x0001800000077ab9 */ /* 0x000fe20000000800 */
[----:B------:R-:W-:-:S02]  /*1a820*/  USHF.L.U32 UR24, UR19, UR21, URZ ;  /* 0x0000001513187299 */ /* 0x000fc4000800063f */
[----:B------:R-:W-:Y:S02]  /*1a830*/  USHF.R.U32.HI UR8, URZ, UR21, UR8 ;  /* 0x000000153f087299 */ /* 0x000fe40008011608 */
[----:B------:R-:W-:Y:S02]  /*1a840*/  UIMAD UR21, UR13, UR12, UR6 ;  /* 0x0000000c0d1572a4 */ /* 0x000fe4000f8e0206 */
[----:B------:R-:W-:Y:S02]  /*1a850*/  UIADD3 UR20, UR7, -0x1, URZ ;  /* 0xffffffff07147890 */ /* 0x000fe4000fffe03f */
[----:B------:R-:W-:Y:S01]  /*1a860*/  UIADD3 UR19, -UR14, URZ, URZ ;  /* 0x0000003f0e137290 */ /* 0x000fe2000fffe13f */
[----:B------:R-:W-:Y:S01]  /*1a870*/  ULDC UR25, c[0x0][0x148] ;  /* 0x0000520000197ab9 */ /* 0x000fe20000000800 */
[----:B------:R-:W-:Y:S01]  /*1a880*/  ULDC UR22, c[0x0][0x648] ;  /* 0x0001920000167ab9 */ /* 0x000fe20000000800 */
[----:B------:R-:W-:Y:S01]  /*1a890*/  ULDC UR23, c[0x0][0x638] ;  /* 0x00018e0000177ab9 */ /* 0x000fe20000000800 */
        /* <DEDUP_REMOVED lines=14> */
.L_x_545:
[----:B------:R-:W-:Y:S01]  /*1a980*/  UISETP.NE.AND UP0, UPT, UR45, URZ, UPT ;  /* 0x0000003f2d00728c */ /* 0x000fe2000bf05270 */
[----:B------:R-:W-:Y:S01]  /*1a990*/  IMAD.MOV.U32 R0, RZ, RZ, 0x1 ;  /* 0x00000001ff007424 */ /* 0x000fe200078e00ff */
[----:B------:R-:W-:Y:S02]  /*1a9a0*/  USHF.R.U64 UR4, UR6, UR22, UR8 ;  /* 0x0000001606047299 */ /* 0x000fe40008001208 */
[----:B------:R-:W-:Y:S02]  /*1a9b0*/  ULOP3.LUT UR41, UR15, UR41, URZ, 0xc0, !UPT ;  /* 0x000000290f297292 */ /* 0x000fe4000f8ec03f */
[----:B------:R-:W-:Y:S02]  /*1a9c0*/  UIADD3 UR5, -UR4, URZ, URZ ;  /* 0x0000003f04057290 */ /* 0x000fe4000fffe13f */
[----:B------:R-:W-:Y:S02]  /*1a9d0*/  UIMAD UR41, UR24, UR4, UR41 ;  /* 0x00000004182972a4 */ /* 0x000fe4000f8e0229 */
[----:B------:R-:W-:-:S02]  /*1a9e0*/  ULOP3.LUT UR16, UR16, UR20, URZ, 0xc0, !UPT ;  /* 0x0000001410107292 */ /* 0x000fc4000f8ec03f */
[----:B------:R-:W-:Y:S02]  /*1a9f0*/  @UP0 UIMAD UR21, UR25, UR19, UR18 ;  /* 0x00000013191502a4 */ /* 0x000fe4000f8e0212 */
[----:B------:R-:W-:-:S03]  /*1aa00*/  UIMAD UR4, UR5, UR23, UR17 ;  /* 0x00000017050472a4 */ /* 0x000fc6000f8e0211 */
[----:B------:R-:W-:Y:S01]  /*1aa10*/  ULDC UR5, c[0x0][0x610] ;  /* 0x0001840000057ab9 */ /* 0x000fe20000000800 */
[----:B------:R-:W-:Y:S02]  /*1aa20*/  UIMAD UR4, UR4, UR7, UR16 ;  /* 0x00000007040472a4 */ /* 0x000fe4000f8e0210 */
[----:B------:R-:W-:-:S04]  /*1aa30*/  UIMAD UR41, UR41, UR5, UR21 ;  /* 0x00000005292972a4 */ /* 0x000fc8000f8e0215 */
[----:B------:R-:W-:Y:S02]  /*1aa40*/  USEL UR42, UR4, UR41, !UP0 ;  /* 0x00000029042a7287 */ /* 0x000fe4000c000000 */
[----:B------:R-:W-:-:S12]  /*1aa50*/  USEL UR41, UR41, UR4, !UP0 ;  /* 0x0000000429297287 */ /* 0x000fd8000c000000 */
.L_x_543:
[----:B------:R-:W-:-:S13]  /*1aa60*/  LOP3.LUT P0, RZ, R0, 0xff, RZ, 0xc0, !PT ;  /* 0x000000ff00ff7812 */ /* 0x000fda000780c0ff */
[----:B------:R-:W-:Y:S05]  /*1aa70*/  @P0 BRA `(.L_x_546) ;  /* 0xfffffe6800280947 */ /* 0x000fea000383ffff */
[----:B------:R-:W-:Y:S05]  /*1aa80*/  EXIT ;  /* 0x000000000000794d */ /* 0x000fea0003800000 */
.L_x_7:
[----:B------:R-:W2:Y:S01]  /*1aa90*/  LDL R5, [R1+0x204] ;  /* 0x0002040001057983 */ /* 0x000ea20000100800 */
[----:B------:R-:W-:-:S03]  /*1aaa0*/  ULDC.64 UR4, c[0x0][0x650] ;  /* 0x0001940000047ab9 */ /* 0x000fc60000000a00 */
[----:B------:R-:W3:Y:S01]  /*1aab0*/  LDL R4, [R1+0x200] ;  /* 0x0002000001047983 */ /* 0x000ee20000100800 */
[----:B------:R-:W-:Y:S01]  /*1aac0*/  PRMT R0, RZ, 0x7610, R0 ;  /* 0x00007610ff007816 */ /* 0x000fe20000000000 */
[----:B------:R-:W-:Y:S01]  /*1aad0*/  IMAD.MOV.U32 R3, RZ, RZ, -0x1 ;  /* 0xffffffffff037424 */ /* 0x000fe200078e00ff */
[----:B------:R-:W-:Y:S01]  /*1aae0*/  MOV R2, 0xffffffff ;  /* 0xffffffff00027802 */ /* 0x000fe20000000f00 */
[----:B------:R-:W-:Y:S01]  /*1aaf0*/  IMAD.MOV.U32 R10, RZ, RZ, -0x1 ;  /* 0xffffffffff0a7424 */ /* 0x000fe200078e00ff */
[----:B--2---:R-:W-:-:S04]  /*1ab00*/  ISETP.GE.U32.AND P0, PT, R5, UR4, PT ;  /* 0x0000000405007c0c */ /* 0x004fc8000bf06070 */
[----:B---3--:R-:W-:-:S13]  /*1ab10*/  ISETP.GE.U32.AND.EX P0, PT, R4, UR5, PT, P0 ;  /* 0x0000000504007c0c */ /* 0x008fda000bf06100 */
        /* <DEDUP_REMOVED lines=21> */
.L_x_548:
[----:B------:R-:W-:Y:S01]  /*1ac70*/  USHF.R.U64 UR4, UR14, UR19, UR15 ;  /* 0x000000130e047299 */ /* 0x000fe2000800120f */
[----:B------:R-:W-:Y:S01]  /*1ac80*/  R2UR UR7, R4 ;  /* 0x00000000040772ca */ /* 0x000fe200000e0000 */
[----:B------:R-:W-:Y:S02]  /*1ac90*/  USHF.R.U32.HI UR5, URZ, UR19, UR15 ;  /* 0x000000133f057299 */ /* 0x000fe4000801160f */
[----:B------:R-:W-:Y:S01]  /*1aca0*/  UIADD3 UR13, UP0, URZ, -UR4, URZ ;  /* 0x800000043f0d7290 */ /* 0x000fe2000ff1e03f */
[----:B------:R-:W-:Y:S01]  /*1acb0*/  ULDC.64 UR14, c[0x0][0x620] ;  /* 0x00018800000e7ab9 */ /* 0x000fe20000000a00 */
[----:B------:R-:W-:Y:S02]  /*1acc0*/  UMOV UR6, UR20 ;  /* 0x0000001400067c82 */ /* 0x000fe40008000000 */
[----:B------:R-:W-:Y:S02]  /*1acd0*/  UIADD3.X UR5, URZ, ~UR5, URZ, UP0, !UPT ;  /* 0x800000053f057290 */ /* 0x000fe400087fe43f */
[----:B------:R-:W-:-:S02]  /*1ace0*/  UISETP.NE.AND UP1, UPT, UR45, URZ, UPT ;  /* 0x0000003f2d00728c */ /* 0x000fc4000bf25270 */
[----:B------:R-:W-:Y:S02]  /*1acf0*/  UIMAD UR5, UR5, UR14, URZ ;  /* 0x0000000e050572a4 */ /* 0x000fe4000f8e023f */
[----:B------:R-:W-:Y:S02]  /*1ad00*/  UIMAD.WIDE.U32 UR6, UR13, UR14, UR6 ;  /* 0x0000000e0d0672a5 */ /* 0x000fe4000f8e0006 */
[----:B------:R-:W-:Y:S01]  /*1ad10*/  UIMAD UR5, UR13, UR15, UR5 ;  /* 0x0000000f0d0572a4 */ /* 0x000fe2000f8e0205 */
[----:B------:R-:W-:Y:S02]  /*1ad20*/  ULDC UR14, c[0x0][0x608] ;  /* 0x00018200000e7ab9 */ /* 0x000fe40000000800 */
[----:B------:R-:W-:Y:S01]  /*1ad30*/  ULDC UR13, c[0x0][0x618] ;  /* 0x00018600000d7ab9 */ /* 0x000fe20000000800 */
[----:B------:R-:W-:Y:S01]  /*1ad40*/  UIADD3 UR5, UR7, UR5, URZ ;  /* 0x0000000507057290 */ /* 0x000fe2000fffe03f */
[----:B------:R-:W-:Y:S01]  /*1ad50*/  ULDC UR22, c[0x0][0x658] ;  /* 0x0001960000167ab9 */ /* 0x000fe20000000800 */
[----:B------:R-:W-:-:S02]  /*1ad60*/  @UP1 UIMAD UR8, UR11, UR12, UR10 ;  /* 0x0000000c0b0812a4 */ /* 0x000fc4000f8e020a */
[----:B------:R-:W-:Y:S02]  /*1ad70*/  USHF.R.U64 UR17, UR6, UR13, UR5 ;  /* 0x0000000d06117299 */ /* 0x000fe40008001205 */
[----:B------:R-:W-:Y:S01]  /*1ad80*/  USHF.R.U32.HI UR5, URZ, UR13, UR5 ;  /* 0x0000000d3f057299 */ /* 0x000fe20008011605 */
[----:B------:R-:W-:Y:S01]  /*1ad90*/  ULDC.64 UR6, c[0x0][0x640] ;  /* 0x0001900000067ab9 */ /* 0x000fe20000000a00 */
[----:B------:R-:W-:Y:S01]  /*1ada0*/  UMOV UR10, 0xffffffff ;  /* 0xffffffff000a7882 */ /* 0x000fe20000000000 */
[----:B------:R-:W-:Y:S01]  /*1adb0*/  ISETP.NE.U32.AND P0, PT, RZ, UR6, PT ;  /* 0x00000006ff007c0c */ /* 0x000fe2000bf05070 */
[----:B------:R-:W-:Y:S02]  /*1adc0*/  USHF.R.U64 UR18, UR17, UR14, UR5 ;  /* 0x0000000e11127299 */ /* 0x000fe40008001205 */
[----:B------:R-:W-:Y:S01]  /*1add0*/  USHF.R.U32.HI UR5, URZ, UR14, UR5 ;  /* 0x0000000e3f057299 */ /* 0x000fe20008011605 */
[----:B------:R-:W-:Y:S01]  /*1ade0*/  ISETP.NE.AND.EX P0, PT, RZ, UR7, PT, P0 ;  /* 0x00000007ff007c0c */ /* 0x000fe2000bf05300 */
[----:B------:R-:W-:-:S02]  /*1adf0*/  USHF.L.U32 UR11, UR10, UR22, URZ ;  /* 0x000000160a0b7299 */ /* 0x000fc4000800063f */
[----:B------:R-:W-:Y:S01]  /*1ae00*/  USHF.R.U64 UR19, UR18, UR22, UR5 ;  /* 0x0000001612137299 */ /* 0x000fe20008001205 */
[----:B------:R-:W-:Y:S01]  /*1ae10*/  ULDC UR20, c[0x0][0x600] ;  /* 0x0001800000147ab9 */ /* 0x000fe20000000800 */
[----:B------:R-:W-:Y:S02]  /*1ae20*/  USHF.R.U32.HI UR10, URZ, UR22, UR5 ;  /* 0x000000163f0a7299 */ /* 0x000fe40008011605 */
[----:B------:R-:W-:Y:S02]  /*1ae30*/  UIADD3 UR21, UR20, -0x1, URZ ;  /* 0xffffffff14157890 */ /* 0x000fe4000fffe03f */
[----:B------:R-:W-:Y:S01]  /*1ae40*/  ULOP3.LUT UR26, URZ, UR11, URZ, 0x33, !UPT ;  /* 0x0000000b3f1a7292 */ /* 0x000fe2000f8e333f */
        /* <DEDUP_REMOVED lines=17> */
.L_x_549:
[----:B------:R-:W-:Y:S01]  /*1af60*/  USHF.R.U64 UR6, UR5, UR23, UR10 ;  /* 0x0000001705067299 */ /* 0x000fe2000800120a */
[----:B------:R-:W-:Y:S01]  /*1af70*/  IMAD.MOV.U32 R0, RZ, RZ, 0x1 ;  /* 0x00000001ff007424 */ /* 0x000fe200078e00ff */
[----:B------:R-:W-:Y:S01]  /*1af80*/  USHF.L.U32 UR25, UR25, UR22, URZ ;  /* 0x0000001619197299 */ /* 0x000fe2000800063f */
[----:B------:R-:W-:Y:S01]  /*1af90*/  IMAD.U32 R10, RZ, RZ, UR4 ;  /* 0x00000004ff0a7e24 */ /* 0x000fe2000f8e00ff */
[----:B------:R-:W-:Y:S02]  /*1afa0*/  ULOP3.LUT UR5, UR18, UR26, URZ, 0xc0, !UPT ;  /* 0x0000001a12057292 */ /* 0x000fe4000f8ec03f */
[----:B------:R-:W-:Y:S02]  /*1afb0*/  UIADD3 UR7, -UR6, URZ, URZ ;  /* 0x0000003f06077290 */ /* 0x000fe4000fffe13f */
[----:B------:R-:W-:Y:S02]  /*1afc0*/  UIMAD UR6, UR25, UR6, UR5 ;  /* 0x00000006190672a4 */ /* 0x000fe4000f8e0205 */
[----:B------:R-:W-:-:S02]  /*1afd0*/  ULOP3.LUT UR17, UR17, UR21, URZ, 0xc0, !UPT ;  /* 0x0000001511117292 */ /* 0x000fc4000f8ec03f */
[----:B------:R-:W-:Y:S02]  /*1afe0*/  UIMAD UR5, UR7, UR24, UR19 ;  /* 0x00000018070572a4 */ /* 0x000fe4000f8e0213 */
[----:B------:R-:W-:Y:S01]  /*1aff0*/  UISETP.NE.AND UP0, UPT, UR45, URZ, UPT ;  /* 0x0000003f2d00728c */ /* 0x000fe2000bf05270 */
[----:B------:R-:W-:Y:S01]  /*1b000*/  ULDC UR7, c[0x0][0x610] ;  /* 0x0001840000077ab9 */ /* 0x000fe20000000800 */
[----:B------:R-:W-:Y:S02]  /*1b010*/  UIMAD UR5, UR5, UR20, UR17 ;  /* 0x00000014050572a4 */ /* 0x000fe4000f8e0211 */
[----:B------:R-:W-:-:S04]  /*1b020*/  UIMAD UR8, UR6, UR7, UR8 ;  /* 0x00000007060872a4 */ /* 0x000fc8000f8e0208 */
[----:B------:R-:W-:Y:S02]  /*1b030*/  USEL UR6, UR5, UR8, !UP0 ;  /* 0x0000000805067287 */ /* 0x000fe4000c000000 */
[----:B------:R-:W-:-:S04]  /*1b040*/  USEL UR8, UR8, UR5, !UP0 ;  /* 0x0000000508087287 */ /* 0x000fc8000c000000 */
[----:B------:R-:W-:Y:S02]  /*1b050*/  MOV R2, UR6 ;  /* 0x0000000600027c02 */ /* 0x000fe40008000f00 */
[----:B------:R-:W-:-:S07]  /*1b060*/  IMAD.U32 R3, RZ, RZ, UR8 ;  /* 0x00000008ff037e24 */ /* 0x000fce000f8e00ff */
.L_x_547:
[----:B------:R-:W-:-:S08]  /*1b070*/  NOP ;  /* 0x0000000000007918 */ /* 0x000fd00000000000 */
[----:B0-----:R-:W0:-:S00]  /*1b080*/  USETMAXREG.DEALLOC.CTAPOOL 0x18 ;  /* 0x00000018000079c8 */ /* 0x001e0000080e0500 */
[----:B------:R-:W-:-:S13]  /*1b090*/  ISETP.NE.AND P0, PT, RZ, UR9, PT ;  /* 0x00000009ff007c0c */ /* 0x000fda000bf05270 */
[----:B------:R-:W-:Y:S05]  /*1b0a0*/  @P0 EXIT ;  /* 0x000000000000094d */ /* 0x000fea0003800000 */
[----:B0-----:R-:W-:Y:S01]  /*1b0b0*/  LOP3.LUT P0, RZ, R0, 0xff, RZ, 0xc0, !PT ;  /* 0x000000ff00ff7812 */ /* 0x001fe2000780c0ff */
[----:B------:R-:W-:Y:S02]  /*1b0c0*/  IMAD.MOV.U32 R7, RZ, RZ, 0x1 ;  /* 0x00000001ff077424 */ /* 0x000fe400078e00ff */
[----:B------:R-:W-:-:S10]  /*1b0d0*/  IMAD.MOV.U32 R6, RZ, RZ, RZ ;  /* 0x000000ffff067224 */ /* 0x000fd400078e00ff */
[----:B------:R-:W-:Y:S05]  /*1b0e0*/  @!P0 BRA `(.L_x_550) ;  /* 0x0000000c00748947 */ /* 0x000fea0003800000 */
[----:B------:R-:W0:Y:S01]  /*1b0f0*/  S2UR UR14, SR_CgaCtaId ;  /* 0x00000000000e79c3 */ /* 0x000e220000008800 */
[----:B------:R-:W-:Y:S01]  /*1b100*/  ULDC UR4, c[0x0][0x28c] ;  /* 0x0000a30000047ab9 */ /* 0x000fe20000000800 */
[----:B------:R-:W-:Y:S01]  /*1b110*/  ULDC UR8, c[0x0][0x658] ;  /* 0x0001960000087ab9 */ /* 0x000fe20000000800 */
[----:B------:R-:W-:Y:S01]  /*1b120*/  UIADD3 UR9, UR4, 0x3f, URZ ;  /* 0x0000003f04097890 */ /* 0x000fe2000fffe03f */
[----:B------:R-:W-:Y:S01]  /*1b130*/  BSSY B0, `(.L_x_550) ;  /* 0x00000d8000007945 */ /* 0x000fe20003800000 */
[----:B------:R-:W-:Y:S01]  /*1b140*/  UMOV UR7, 0xffffffff ;  /* 0xffffffff00077882 */ /* 0x000fe20000000000 */
[----:B------:R-:W-:Y:S01]  /*1b150*/  ULDC UR6, c[0x0][0xc] ;  /* 0x0000030000067ab9 */ /* 0x000fe20000000800 */
[----:B------:R-:W-:Y:S01]  /*1b160*/  USHF.L.U32 UR11, UR7, UR8, URZ ;  /* 0x00000008070b7299 */ /* 0x000fe2000800063f */
[----:B------:R-:W-:Y:S01]  /*1b170*/  MOV R9, 0x1 ;  /* 0x0000000100097802 */ /* 0x000fe20000000f00 */
[----:B------:R-:W-:Y:S01]  /*1b180*/  USHF.R.S32.HI UR10, URZ, 0x1f, UR9 ;  /* 0x0000001f3f0a7899 */ /* 0x000fe20008011409 */
[----:B------:R-:W-:Y:S01]  /*1b190*/  IMAD.MOV.U32 R7, RZ, RZ, 0x1 ;  /* 0x00000001ff077424 */ /* 0x000fe200078e00ff */
[----:B------:R-:W-:Y:S01]  /*1b1a0*/  ULDC UR5, c[0x0][0x600] ;  /* 0x0001800000057ab9 */ /* 0x000fe20000000800 */
[----:B------:R-:W-:Y:S01]  /*1b1b0*/  ULDC UR7, c[0x0][0x10] ;  /* 0x0000040000077ab9 */ /* 0x000fe20000000800 */
[----:B------:R-:W-:Y:S01]  /*1b1c0*/  UMOV UR12, 0x1 ;  /* 0x00000001000c7882 */ /* 0x000fe20000000000 */
[----:B------:R-:W-:Y:S01]  /*1b1d0*/  UIADD3 UR4, UR5, -0x1, URZ ;  /* 0xffffffff05047890 */ /* 0x000fe2000fffe03f */
[----:B------:R-:W-:Y:S01]  /*1b1e0*/  IMAD.MOV.U32 R6, RZ, RZ, RZ ;  /* 0x000000ffff067224 */ /* 0x000fe200078e00ff */
[----:B------:R-:W-:-:S02]  /*1b1f0*/  UIMAD.WIDE.U32 UR6, UR6, UR7, URZ ;  /* 0x00000007060672a5 */ /* 0x000fc4000f8e003f */
[----:B------:R-:W-:Y:S02]  /*1b200*/  USHF.L.U32 UR5, UR12, UR8, URZ ;  /* 0x000000080c057299 */ /* 0x000fe4000800063f */
[----:B------:R-:W-:Y:S01]  /*1b210*/  ULEA.HI UR10, UR10, UR9, URZ, 0x6 ;  /* 0x000000090a0a7291 */ /* 0x000fe2000f8f303f */
[----:B------:R-:W-:Y:S01]  /*1b220*/  ULDC UR8, c[0x0][0x14] ;  /* 0x0000050000087ab9 */ /* 0x000fe20000000800 */
[----:B------:R-:W-:Y:S01]  /*1b230*/  ULOP3.LUT UR26, UR40, 0x2, URZ, 0xfc, !UPT ;  /* 0x00000002281a7892 */ /* 0x000fe2000f8efc3f */
[----:B0-----:R-:W-:Y:S01]  /*1b240*/  IMAD.U32 R0, RZ, RZ, UR14 ;  /* 0x0000000eff007e24 */ /* 0x001fe2000f8e00ff */
[----:B------:R-:W-:Y:S02]  /*1b250*/  UIMAD UR13, UR7, UR8, URZ ;  /* 0x00000008070d72a4 */ /* 0x000fe4000f8e023f */
[----:B------:R-:W-:Y:S02]  /*1b260*/  UIMAD.WIDE.U32 UR22, UR6, UR8, URZ ;  /* 0x00000008061672a5 */ /* 0x000fe4000f8e003f */
[----:B------:R-:W-:-:S02]  /*1b270*/  USHF.R.S32.HI UR7, URZ, 0x6, UR10 ;  /* 0x000000063f077899 */ /* 0x000fc4000801140a */
[----:B------:R-:W-:Y:S02]  /*1b280*/  ULOP3.LUT UR6, URZ, UR11, URZ, 0x33, !UPT ;  /* 0x0000000b3f067292 */ /* 0x000fe4000f8e333f */
[----:B------:R-:W-:Y:S02]  /*1b290*/  UIADD3 UR13, UR23, UR13, URZ ;  /* 0x0000000d170d7290 */ /* 0x000fe4000fffe03f */
[----:B------:R-:W-:Y:S01]  /*1b2a0*/  UIADD3 UR27, UR7, 0x1, URZ ;  /* 0x00000001071b7890 */ /* 0x000fe2000fffe03f */
[----:B------:R-:W-:-:S11]  /*1b2b0*/  ULDC.64 UR24, c[0x0][0x198] ;  /* 0x0000660000187ab9 */ /* 0x000fd60000000a00 */
.L_x_561:
[----:B------:R-:W-:-:S03]  /*1b2c0*/  UMOV UR8, 0xffffffff ;  /* 0xffffffff00087882 */ /* 0x000fc60000000000 */
[----:B------:R-:W-:Y:S05]  /*1b2d0*/  BRA.DIV UR8, `(.L_x_551) ;  /* 0x0000000e08c07947 */ /* 0x000fea000b800000 */
[----:B------:R-:W-:-:S13]  /*1b2e0*/  ELECT P6, URZ, PT ;  /* 0x00000000003f782f */ /* 0x000fda00038c0000 */
.L_x_571:
[----:B------:R-:W0:Y:S01]  /*1b2f0*/  LDC R4, c[0x0][0x28c] ;  /* 0x0000a300ff047b82 */ /* 0x000e220000000800 */
[----:B------:R-:W-:Y:S01]  /*1b300*/  BSSY B1, `(.L_x_552) ;  /* 0x000003d000017945 */ /* 0x000fe20003800000 */
[----:B0-----:R-:W-:-:S13]  /*1b310*/  ISETP.LT.OR P6, PT, R4, 0x1, !P6 ;  /* 0x000000010400780c */ /* 0x001fda00077c1670 */
[----:B------:R-:W-:Y:S05]  /*1b320*/  @P6 BRA `(.L_x_553) ;  /* 0x0000000000e86947 */ /* 0x000fea0003800000 */
[----:B------:R-:W-:Y:S01]  /*1b330*/  LEA R3, R3, R0, 0x1 ;  /* 0x0000000003037211 */ /* 0x000fe200078e08ff */
[----:B------:R-:W-:Y:S01]  /*1b340*/  IMAD.SHL.U32 R2, R2, 0x100, RZ ;  /* 0x0000010002027824 */ /* 0x000fe200078e00ff */
[----:B------:R-:W-:Y:S01]  /*1b350*/  MOV R14, UR27 ;  /* 0x0000001b000e7c02 */ /* 0x000fe20008000f00 */
[----:B------:R-:W-:Y:S02]  /*1b360*/  IMAD.MOV.U32 R12, RZ, RZ, RZ ;  /* 0x000000ffff0c7224 */ /* 0x000fe400078e00ff */
[----:B------:R-:W-:Y:S02]  /*1b370*/  IMAD.SHL.U32 R3, R3, 0x80, RZ ;  /* 0x0000008003037824 */ /* 0x000fe400078e00ff */
[----:B------:R-:W-:Y:S02]  /*1b380*/  IMAD.MOV.U32 R4, RZ, RZ, R7 ;  /* 0x000000ffff047224 */ /* 0x000fe400078e0007 */
[----:B------:R-:W-:-:S07]  /*1b390*/  IMAD.MOV.U32 R5, RZ, RZ, R6 ;  /* 0x000000ffff057224 */ /* 0x000fce00078e0006 */
.L_x_556:
[----:B------:R-:W0:Y:S01]  /*1b3a0*/  S2UR UR8, SR_CgaCtaId ;  /* 0x00000000000879c3 */ /* 0x000e220000008800 */
[----:B------:R-:W1:Y:S01]  /*1b3b0*/  S2R R13, SR_TID.X ;  /* 0x00000000000d7919 */ /* 0x000e620000002100 */
[----:B------:R-:W-:Y:S01]  /*1b3c0*/  MOV R11, 0x400 ;  /* 0x00000400000b7802 */ /* 0x000fe20000000f00 */
[----:B0-----:R-:W-:-:S05]  /*1b3d0*/  IMAD.U32 R0, RZ, RZ, UR8 ;  /* 0x00000008ff007e24 */ /* 0x001fca000f8e00ff */
[----:B------:R-:W-:Y:S02]  /*1b3e0*/  LEA R16, R0, R11, 0x18 ;  /* 0x0000000b00107211 */ /* 0x000fe400078ec0ff */
[----:B------:R-:W-:Y:S02]  /*1b3f0*/  SHF.L.U32 R11, R4, 0x1f, RZ ;  /* 0x0000001f040b7819 */ /* 0x000fe400000006ff */
[----:B------:R-:W-:Y:S02]  /*1b400*/  LEA R8, R5, R16, 0x3 ;  /* 0x0000001005087211 */ /* 0x000fe400078e18ff */
[----:B-1----:R-:W-:Y:S02]  /*1b410*/  LOP3.LUT P1, RZ, R13, 0x7f, RZ, 0xc0, !PT ;  /* 0x0000007f0dff7812 */ /* 0x002fe4000782c0ff */
[----:B------:R-:W0:Y:S11]  /*1b420*/  SYNCS.PHASECHK.TRANS64.TRYWAIT P0, [R8+URZ+0x18], R11 ;  /* 0x0000180b080075a7 */ /* 0x000e36000800017f */
[----:B------:R-:W1:Y:S01]  /*1b430*/  @!P1 LDC R13, c[0x0][0x500] ;  /* 0x00014000ff0d9b82 */ /* 0x000e620000000800 */
[----:B0-----:R-:W-:Y:S05]  /*1b440*/  @!P0 BRA `(.L_x_554) ;  /* 0x0000000c00848947 */ /* 0x001fea0003800000 */
.L_x_572:
[----:B------:R-:W-:Y:S01]  /*1b450*/  UPRMT UR8, UR26, 0x9910, URZ ;  /* 0x000099101a087896 */ /* 0x000fe2000800003f */
[----:B-1----:R1:W-:Y:S03]  /*1b460*/  @!P1 SYNCS.ARRIVE.TRANS64 RZ, [R8+URZ], R13 ;  /* 0x0000000d08ff99a7 */ /* 0x0023e6000800003f */
[----:B------:R-:W-:-:S06]  /*1b470*/  UISETP.NE.AND UP0, UPT, UR8, 0x2, UPT ;  /* 0x000000020800788c */ /* 0x000fcc000bf05270 */
[----:B------:R-:W-:-:S13]  /*1b480*/  PLOP3.LUT P0, PT, PT, PT, UP0, 0x80, 0x0 ;  /* 0x000000000000781c */ /* 0x000fda0003f0f008 */
[----:B-1----:R-:W-:Y:S05]  /*1b490*/  @P0 BRA `(.L_x_555) ;  /* 0x0000000000040947 */ /* 0x002fea0003800000 */
[----:B------:R-:W-:Y:S01]  /*1b4a0*/  BPT.TRAP 0x1 ;  /* 0x000000040000795c */ /* 0x000fe20000300000 */
.L_x_555:
[----:B0-----:R-:W-:Y:S01]  /*1b4b0*/  IMAD R11, R5, 0x2, R0 ;  /* 0x00000002050b7824 */ /* 0x001fe200078e0200 */
[----:B------:R-:W-:Y:S01]  /*1b4c0*/  R2UR UR19, R3 ;  /* 0x00000000031372ca */ /* 0x000fe200000e0000 */
[----:B------:R-:W-:Y:S01]  /*1b4d0*/  VIADD R14, R14, 0xffffffff ;  /* 0xffffffff0e0e7836 */ /* 0x000fe20000000000 */
[----:B------:R-:W-:Y:S01]  /*1b4e0*/  R2UR UR9, R8 ;  /* 0x00000000080972ca */ /* 0x000fe200000e0000 */
[----:B------:R-:W-:Y:S01]  /*1b4f0*/  IMAD.SHL.U32 R11, R11, 0x2000, RZ ;  /* 0x000020000b0b7824 */ /* 0x000fe200078e00ff */
[----:B------:R-:W-:Y:S01]  /*1b500*/  UIADD3 UR14, UP0, UR24, 0xf0, URZ ;  /* 0x000000f0180e7890 */ /* 0x000fe2000ff1e03f */
[----:B------:R-:W-:Y:S01]  /*1b510*/  R2UR UR10, R12 ;  /* 0x000000000c0a72ca */ /* 0x000fe200000e0000 */
[----:B------:R-:W-:Y:S01]  /*1b520*/  UIADD3 UR28, UP1, UR24, 0x1f0, URZ ;  /* 0x000001f0181c7890 */ /* 0x000fe2000ff3e03f */
[----:B------:R-:W-:Y:S01]  /*1b530*/  IMAD R11, R11, 0x2, R16 ;  /* 0x000000020b0b7824 */ /* 0x000fe200078e0210 */
[C---:B------:R-:W-:Y:S01]  /*1b540*/  LEA R16, R5.reuse, R16, 0xf ;  /* 0x0000001005107211 */ /* 0x040fe200078e78ff */
[----:B------:R-:W-:Y:S01]  /*1b550*/  UIADD3.X UR15, URZ, UR25, URZ, UP0, !UPT ;  /* 0x000000193f0f7290 */ /* 0x000fe200087fe43f */
[----:B------:R-:W-:Y:S01]  /*1b560*/  R2UR UR12, R10 ;  /* 0x000000000a0c72ca */ /* 0x000fe200000e0000 */
[----:B------:R-:W-:Y:S01]  /*1b570*/  VIADD R5, R5, 0x1 ;  /* 0x0000000105057836 */ /* 0x000fe20000000000 */
[----:B------:R-:W-:Y:S01]  /*1b580*/  R2UR UR8, R11 ;  /* 0x000000000b0872ca */ /* 0x000fe200000e0000 */
[----:B------:R-:W-:Y:S01]  /*1b590*/  UIADD3.X UR29, URZ, UR25, URZ, UP1, !UPT ;  /* 0x000000193f1d7290 */ /* 0x000fe20008ffe43f */
[----:B------:R-:W-:Y:S01]  /*1b5a0*/  R2UR UR11, R16 ;  /* 0x00000000100b72ca */ /* 0x000fe200000e0000 */
[----:B------:R-:W-:Y:S01]  /*1b5b0*/  UMOV UR21, 0x30000 ;  /* 0x0003000000157882 */ /* 0x000fe20000000000 */
[----:B------:R-:W-:Y:S01]  /*1b5c0*/  R2UR UR20, R2 ;  /* 0x00000000021472ca */ /* 0x000fe200000e0000 */
[----:B------:R-:W-:Y:S01]  /*1b5d0*/  UMOV UR16, 0x0 ;  /* 0x0000000000107882 */ /* 0x000fe20000000000 */
[----:B------:R-:W-:Y:S01]  /*1b5e0*/  ISETP.GT.AND P1, PT, R14, 0x1, PT ;  /* 0x000000010e00780c */ /* 0x000fe20003f24270 */
[----:B------:R-:W-:Y:S01]  /*1b5f0*/  UMOV UR17, 0x10000000 ;  /* 0x1000000000117882 */ /* 0x000fe20000000000 */
[----:B------:R-:W-:Y:S01]  /*1b600*/  ISETP.NE.AND P0, PT, R5, 0x3, PT ;  /* 0x000000030500780c */ /* 0x000fe20003f05270 */
[----:B------:R-:W-:-:S03]  /*1b610*/  VIADD R12, R12, 0x40 ;  /* 0x000000400c0c7836 */ /* 0x000fc60000000000 */
[----:B------:R-:W-:Y:S01]  /*1b620*/  SEL R11, RZ, 0x1, P0 ;  /* 0x00000001ff0b7807 */ /* 0x000fe20000000000 */
[----:B------:R-:W-:Y:S01]  /*1b630*/  UIADD3 UR8, UR8, 0x100, URZ ;  /* 0x0000010008087890 */ /* 0x000fe2000fffe03f */
[----:B------:R-:W-:Y:S01]  /*1b640*/  SEL R5, R5, RZ, P0 ;  /* 0x000000ff05057207 */ /* 0x000fe20000000000 */
[----:B------:R-:W-:Y:S01]  /*1b650*/  UIADD3 UR18, UR11, 0x18100, URZ ;  /* 0x000181000b127890 */ /* 0x000fe2000fffe03f */
[----:B------:R-:W-:Y:S02]  /*1b660*/  LOP3.LUT R4, R4, R11, RZ, 0x3c, !PT ;  /* 0x0000000b04047212 */ /* 0x000fe400078e3cff */
[----:B------:R-:W-:-:S04]  /*1b670*/  UMOV UR11, UR19 ;  /* 0x00000013000b7c82 */ /* 0x000fc80008000000 */
[----:B------:R0:W-:Y:S02]  /*1b680*/  UTMALDG.3D.MULTICAST [UR8], [UR14], UR21, desc[UR16] ;  /* 0x000010080e0073b4 */ /* 0x0001e40008011815 */
[----:B0-----:R-:W-:Y:S01]  /*1b690*/  UMOV UR8, UR18 ;  /* 0x0000001200087c82 */ /* 0x001fe20008000000 */
[----:B------:R-:W-:Y:S02]  /*1b6a0*/  UMOV UR11, UR20 ;  /* 0x00000014000b7c82 */ /* 0x000fe40008000000 */
[----:B------:R0:W-:Y:S02]  /*1b6b0*/  UTMALDG.3D [UR8], [UR28], desc[UR16] ;  /* 0x000010081c0075b4 */ /* 0x0001e40008011000 */
[----:B0-----:R-:W-:Y:S05]  /*1b6c0*/  @P1 BRA `(.L_x_556) ;  /* 0xfffffffc00341947 */ /* 0x001fea000383ffff */
.L_x_553:
[----:B------:R-:W-:Y:S05]  /*1b6d0*/  BSYNC B1 ;  /* 0x0000000000017941 */ /* 0x000fea0003800000 */
.L_x_552:
[----:B------:R-:W2:Y:S01]  /*1b6e0*/  LDL.LU R15, [R1+0x200] ;  /* 0x00020000010f7983 */ /* 0x000ea20000300800 */
[----:B------:R-:W-:Y:S02]  /*1b6f0*/  LOP3.LUT P0, RZ, R9, 0xff, RZ, 0xc0, !PT ;  /* 0x000000ff09ff7812 */ /* 0x000fe4000780c0ff */
[----:B------:R-:W-:Y:S01]  /*1b700*/  IADD3 R5, R6, UR7, RZ ;  /* 0x0000000706057c10 */ /* 0x000fe2000fffe0ff */
[----:B------:R-:W3:Y:S01]  /*1b710*/  LDL.LU R13, [R1+0x204] ;  /* 0x00020400010d7983 */ /* 0x000ee20000300800 */
[----:B------:R-:W-:Y:S01]  /*1b720*/  IMAD.U32 R2, RZ, RZ, UR7 ;  /* 0x00000007ff027e24 */ /* 0x000fe2000f8e00ff */
[----:B------:R-:W-:Y:S01]  /*1b730*/  ULDC.64 UR8, c[0x0][0x650] ;  /* 0x0001940000087ab9 */ /* 0x000fe20000000a00 */
[----:B------:R-:W-:Y:S01]  /*1b740*/  UISETP.GE.U32.AND UP0, UPT, UR7, 0x3, UPT ;  /* 0x000000030700788c */ /* 0x000fe2000bf06070 */
[----:B------:R-:W-:Y:S01]  /*1b750*/  BSSY B1, `(.L_x_557) ;  /* 0x0000073000017945 */ /* 0x000fe20003800000 */
[----:B------:R-:W-:Y:S02]  /*1b760*/  MOV R10, 0xffffffff ;  /* 0xffffffff000a7802 */ /* 0x000fe40000000f00 */
[----:B------:R-:W-:-:S02]  /*1b770*/  PRMT R9, RZ, 0x7610, R9 ;  /* 0x00007610ff097816 */ /* 0x000fc40000000009 */
[----:B------:R-:W-:Y:S01]  /*1b780*/  PLOP3.LUT P1, PT, PT, PT, UP0, 0x80, 0x0 ;  /* 0x000000000000781c */ /* 0x000fe20003f2f008 */
[----:B------:R-:W0:Y:S01]  /*1b790*/  @P0 S2R R0, SR_CgaCtaId ;  /* 0x0000000000000919 */ /* 0x000e220000008800 */
[----:B------:R-:W-:-:S04]  /*1b7a0*/  @P0 MOV R3, 0x400 ;  /* 0x0000040000030802 */ /* 0x000fc80000000f00 */
[----:B0-----:R-:W-:-:S04]  /*1b7b0*/  @P0 LEA R3, R0, R3, 0x18 ;  /* 0x0000000300030211 */ /* 0x001fc800078ec0ff */
[----:B------:R0:W-:Y:S01]  /*1b7c0*/  @P0 SYNCS.ARRIVE.TRANS64.A1T0 RZ, [R3+URZ+0x48], RZ ;  /* 0x000048ff03ff09a7 */ /* 0x0001e2000810003f */
[----:B------:R-:W-:-:S04]  /*1b7d0*/  ISETP.GT.U32.AND P0, PT, R5, 0x2, PT ;  /* 0x000000020500780c */ /* 0x000fc80003f04070 */
[----:B------:R-:W-:Y:S01]  /*1b7e0*/  ISETP.LT.U32.AND P0, PT, R2, 0x3, P0 ;  /* 0x000000030200780c */ /* 0x000fe20000701070 */
[----:B0-----:R-:W-:-:S03]  /*1b7f0*/  IMAD.WIDE.U32 R2, R5, -0x55555555, RZ ;  /* 0xaaaaaaab05027825 */ /* 0x001fc600078e00ff */
[----:B------:R-:W-:Y:S02]  /*1b800*/  SEL R2, RZ, 0x1, !P0 ;  /* 0x00000001ff027807 */ /* 0x000fe40004000000 */
[----:B------:R-:W-:Y:S01]  /*1b810*/  SHF.R.U32.HI R4, RZ, 0x1, R3 ;  /* 0x00000001ff047819 */ /* 0x000fe20000011603 */
[----:B------:R-:W-:Y:S01]  /*1b820*/  IMAD.MOV.U32 R3, RZ, RZ, -0x1 ;  /* 0xffffffffff037424 */ /* 0x000fe200078e00ff */
[----:B------:R-:W-:Y:S01]  /*1b830*/  LOP3.LUT R7, R7, R2, RZ, 0x3c, !PT ;  /* 0x0000000207077212 */ /* 0x000fe200078e3cff */
[----:B------:R-:W-:Y:S02]  /*1b840*/  IMAD.MOV.U32 R2, RZ, RZ, -0x1 ;  /* 0xffffffffff027424 */ /* 0x000fe400078e00ff */
[----:B------:R-:W-:Y:S01]  /*1b850*/  IMAD R6, R4, -0x3, R5 ;  /* 0xfffffffd04067824 */ /* 0x000fe200078e0205 */
[--C-:B------:R-:W-:Y:S02]  /*1b860*/  @P1 LOP3.LUT R7, R7, 0x1, R4.reuse, 0x78, !PT ;  /* 0x0000000107071812 */ /* 0x100fe400078e7804 */
[----:B------:R-:W-:-:S02]  /*1b870*/  PRMT R4, RZ, 0x7610, R4 ;  /* 0x00007610ff047816 */ /* 0x000fc40000000004 */
[----:B---3--:R-:W-:-:S04]  /*1b880*/  IADD3 R13, P0, R13, UR22, RZ ;  /* 0x000000160d0d7c10 */ /* 0x008fc8000ff1e0ff */
[----:B--2---:R-:W-:Y:S01]  /*1b890*/  IADD3.X R15, R15, UR13, RZ, P0, !PT ;  /* 0x0000000d0f0f7c10 */ /* 0x004fe200087fe4ff */
[----:B------:R0:W-:Y:S01]  /*1b8a0*/  STL [R1+0x204], R13 ;  /* 0x0002040d01007387 */ /* 0x0001e20000100800 */
[----:B------:R-:W-:-:S03]  /*1b8b0*/  ISETP.GE.U32.AND P0, PT, R13, UR8, PT ;  /* 0x000000080d007c0c */ /* 0x000fc6000bf06070 */
[----:B------:R0:W-:Y:S01]  /*1b8c0*/  STL [R1+0x200], R15 ;  /* 0x0002000f01007387 */ /* 0x0001e20000100800 */
[----:B------:R-:W-:-:S13]  /*1b8d0*/  ISETP.GE.U32.AND.EX P0, PT, R15, UR9, PT, P0 ;  /* 0x000000090f007c0c */ /* 0x000fda000bf06100 */
[----:B0-----:R-:W-:Y:S05]  /*1b8e0*/  @P0 BRA `(.L_x_558) ;  /* 0x0000000400640947 */ /* 0x001fea0003800000 */
[----:B------:R-:W0:Y:S01]  /*1b8f0*/  S2R R8, SR_CTAID.X ;  /* 0x0000000000087919 */ /* 0x000e220000002500 */
[----:B------:R-:W-:Y:S01]  /*1b900*/  ULDC UR8, c[0x0][0x150] ;  /* 0x0000540000087ab9 */ /* 0x000fe20000000800 */
[----:B------:R-:W1:Y:S01]  /*1b910*/  LDC R3, c[0x0][0x144] ;  /* 0x00005100ff037b82 */ /* 0x000e620000000800 */
[----:B------:R-:W-:Y:S01]  /*1b920*/  UISETP.NE.AND UP0, UPT, UR45, URZ, UPT ;  /* 0x0000003f2d00728c */ /* 0x000fe2000bf05270 */
[----:B------:R-:W2:Y:S01]  /*1b930*/  S2R R5, SR_CTAID.Y ;  /* 0x0000000000057919 */ /* 0x000ea20000002600 */
[----:B------:R-:W-:-:S04]  /*1b940*/  ULDC UR11, c[0x0][0x630] ;  /* 0x00018c00000b7ab9 */ /* 0x000fc80000000800 */
[----:B------:R-:W-:Y:S01]  /*1b950*/  PLOP3.LUT P0, PT, PT, PT, UP0, 0x80, 0x0 ;  /* 0x000000000000781c */ /* 0x000fe20003f0f008 */
[----:B------:R-:W3:Y:S01]  /*1b960*/  LDC R12, c[0x0][0x148] ;  /* 0x00005200ff0c7b82 */ /* 0x000ee20000000800 */
[----:B0-----:R-:W-:Y:S02]  /*1b970*/  I2FP.F32.U32 R2, R8 ;  /* 0x0000000800027245 */ /* 0x001fe40000201000 */
[----:B--2---:R-:W-:-:S03]  /*1b980*/  I2FP.F32.U32 R4, R5 ;  /* 0x0000000500047245 */ /* 0x004fc60000201000 */
[----:B------:R-:W-:Y:S01]  /*1b990*/  FMUL R2, R2, UR8 ;  /* 0x0000000802027c20 */ /* 0x000fe20008400000 */
[----:B------:R-:W-:Y:S02]  /*1b9a0*/  ULDC UR8, c[0x0][0x154] ;  /* 0x0000550000087ab9 */ /* 0x000fe40000000800 */
[----:B------:R-:W-:Y:S01]  /*1b9b0*/  FMUL R10, R4, UR8 ;  /* 0x00000008040a7c20 */ /* 0x000fe20008400000 */
[----:B------:R-:W-:Y:S02]  /*1b9c0*/  ULDC.64 UR8, c[0x0][0x628] ;  /* 0x00018a0000087ab9 */ /* 0x000fe40000000a00 */
[----:B------:R-:W0:Y:S08]  /*1b9d0*/  F2I.U32.TRUNC.NTZ R2, R2 ;  /* 0x0000000200027305 */ /* 0x000e30000020f000 */
[----:B------:R-:W2:Y:S01]  /*1b9e0*/  F2I.U32.TRUNC.NTZ R10, R10 ;  /* 0x0000000a000a7305 */ /* 0x000ea2000020f000 */
[----:B0-----:R-:W-:-:S02]  /*1b9f0*/  IMAD.MOV R4, RZ, RZ, -R2 ;  /* 0x000000ffff047224 */ /* 0x001fc400078e0a02 */
[----:B------:R-:W-:Y:S02]  /*1ba00*/  IMAD.MOV.U32 R2, RZ, RZ, R13 ;  /* 0x000000ffff027224 */ /* 0x000fe400078e000d */
[----:B-1----:R-:W-:Y:S02]  /*1ba10*/  IMAD R8, R3, R4, R8 ;  /* 0x0000000403087224 */ /* 0x002fe400078e0208 */
[----:B--2---:R-:W-:-:S04]  /*1ba20*/  IMAD.MOV R3, RZ, RZ, -R10 ;  /* 0x000000ffff037224 */ /* 0x004fc800078e0a0a */
[----:B---3--:R-:W-:Y:S01]  /*1ba30*/  @P0 IMAD R8, R12, R3, R5 ;  /* 0x000000030c080224 */ /* 0x008fe200078e0205 */
[----:B------:R-:W-:Y:S02]  /*1ba40*/  ISETP.NE.U32.AND P0, PT, RZ, UR8, PT ;  /* 0x00000008ff007c0c */ /* 0x000fe4000bf05070 */
[----:B------:R-:W-:Y:S02]  /*1ba50*/  MOV R3, R15 ;  /* 0x0000000f00037202 */ /* 0x000fe40000000f00 */
[----:B------:R-:W-:-:S13]  /*1ba60*/  ISETP.NE.AND.EX P0, PT, RZ, UR9, PT, P0 ;  /* 0x00000009ff007c0c */ /* 0x000fda000bf05300 */
[----:B------:R-:W-:Y:S05]  /*1ba70*/  @!P0 BRA `(.L_x_559) ;  /* 0x0000000000288947 */ /* 0x000fea0003800000 */
[----:B------:R-:W-:Y:S02]  /*1ba80*/  ULDC UR10, c[0x0][0x634] ;  /* 0x00018d00000a7ab9 */ /* 0x000fe40000000800 */
[----:B------:R-:W-:-:S05]  /*1ba90*/  IADD3 R3, P0, R13, UR10, RZ ;  /* 0x0000000a0d037c10 */ /* 0x000fca000ff1e0ff */
[----:B------:R-:W-:-:S04]  /*1baa0*/  IMAD.X R11, RZ, RZ, R15, P0 ;  /* 0x000000ffff0b7224 */ /* 0x000fc800000e060f */
[----:B------:R-:W-:-:S04]  /*1bab0*/  IMAD.WIDE.U32 R4, R11, UR8, RZ ;  /* 0x000000080b047c25 */ /* 0x000fc8000f8e00ff */
[----:B------:R-:W-:-:S04]  /*1bac0*/  IMAD.WIDE.U32 R4, P0, R3, UR9, R4 ;  /* 0x0000000903047c25 */ /* 0x000fc8000f800004 */
[----:B------:R-:W-:-:S04]  /*1bad0*/  IMAD.WIDE.U32 R2, R3, UR8, RZ ;  /* 0x0000000803027c25 */ /* 0x000fc8000f8e00ff */
[----:B------:R-:W-:Y:S01]  /*1bae0*/  IMAD.MOV.U32 R2, RZ, RZ, R5 ;  /* 0x000000ffff027224 */ /* 0x000fe200078e0005 */
[----:B------:R-:W-:Y:S01]  /*1baf0*/  IADD3 RZ, P1, R3, R4, RZ ;  /* 0x0000000403ff7210 */ /* 0x000fe20007f3e0ff */
[----:B------:R-:W-:-:S04]  /*1bb00*/  IMAD.X R3, RZ, RZ, RZ, P0 ;  /* 0x000000ffff037224 */ /* 0x000fc800000e06ff */
[----:B------:R-:W-:-:S08]  /*1bb10*/  IMAD.WIDE.U32.X R2, R11, UR9, R2, P1 ;  /* 0x000000090b027c25 */ /* 0x000fd000088e0402 */
.L_x_559:
[--C-:B------:R-:W-:Y:S01]  /*1bb20*/  SHF.R.U64 R10, R2, UR11, R3.reuse ;  /* 0x0000000b020a7c19 */ /* 0x100fe20008001203 */
[----:B------:R-:W-:Y:S01]  /*1bb30*/  ULDC.64 UR8, c[0x0][0x620] ;  /* 0x0001880000087ab9 */ /* 0x000fe20000000a00 */
[----:B------:R-:W-:Y:S01]  /*1bb40*/  SHF.R.U32.HI R2, RZ, UR11, R3 ;  /* 0x0000000bff027c19 */ /* 0x000fe20008011603 */
[----:B------:R-:W-:Y:S01]  /*1bb50*/  IMAD.MOV.U32 R3, RZ, RZ, R15 ;  /* 0x000000ffff037224 */ /* 0x000fe200078e000f */
[----:B------:R-:W-:Y:S01]  /*1bb60*/  IADD3 R11, P0, RZ, -R10, RZ ;  /* 0x8000000aff0b7210 */ /* 0x000fe20007f1e0ff */
[----:B------:R-:W-:-:S03]  /*1bb70*/  ULDC.64 UR10, c[0x0][0x640] ;  /* 0x00019000000a7ab9 */ /* 0x000fc60000000a00 */
[----:B------:R-:W-:Y:S02]  /*1bb80*/  IADD3.X R2, RZ, ~R2, RZ, P0, !PT ;  /* 0x80000002ff027210 */ /* 0x000fe400007fe4ff */
[----:B------:R-:W-:-:S03]  /*1bb90*/  ISETP.NE.U32.AND P0, PT, RZ, UR10, PT ;  /* 0x0000000aff007c0c */ /* 0x000fc6000bf05070 */
[----:B------:R-:W-:Y:S01]  /*1bba0*/  IMAD R2, R2, UR8, RZ ;  /* 0x0000000802027c24 */ /* 0x000fe2000f8e02ff */
[----:B------:R-:W-:-:S03]  /*1bbb0*/  ISETP.NE.AND.EX P0, PT, RZ, UR11, PT, P0 ;  /* 0x0000000bff007c0c */ /* 0x000fc6000bf05300 */
[----:B------:R-:W-:Y:S02]  /*1bbc0*/  IMAD R5, R11, UR9, R2 ;  /* 0x000000090b057c24 */ /* 0x000fe4000f8e0202 */
[----:B------:R-:W-:-:S04]  /*1bbd0*/  IMAD.MOV.U32 R2, RZ, RZ, R13 ;  /* 0x000000ffff027224 */ /* 0x000fc800078e000d */
[----:B------:R-:W-:Y:S01]  /*1bbe0*/  IMAD.WIDE.U32 R2, R11, UR8, R2 ;  /* 0x000000080b027c25 */ /* 0x000fe2000f8e0002 */
[----:B------:R-:W-:-:S03]  /*1bbf0*/  ULDC UR8, c[0x0][0x618] ;  /* 0x0001860000087ab9 */ /* 0x000fc60000000800 */
[----:B------:R-:W-:-:S05]  /*1bc00*/  IMAD.IADD R3, R3, 0x1, R5 ;  /* 0x0000000103037824 */ /* 0x000fca00078e0205 */
[--C-:B------:R-:W-:Y:S02]  /*1bc10*/  SHF.R.U64 R11, R2, UR8, R3.reuse ;  /* 0x00000008020b7c19 */ /* 0x100fe40008001203 */
[----:B------:R-:W-:Y:S01]  /*1bc20*/  SHF.R.U32.HI R2, RZ, UR8, R3 ;  /* 0x00000008ff027c19 */ /* 0x000fe20008011603 */
[----:B------:R-:W-:-:S03]  /*1bc30*/  ULDC UR8, c[0x0][0x608] ;  /* 0x0001820000087ab9 */ /* 0x000fc60000000800 */
[--C-:B------:R-:W-:Y:S02]  /*1bc40*/  SHF.R.U32.HI R3, RZ, UR8, R2.reuse ;  /* 0x00000008ff037c19 */ /* 0x100fe40008011602 */
[----:B------:R-:W-:Y:S01]  /*1bc50*/  SHF.R.U64 R12, R11, UR8, R2 ;  /* 0x000000080b0c7c19 */ /* 0x000fe20008001202 */
[----:B------:R-:W-:Y:S02]  /*1bc60*/  ULDC UR8, c[0x0][0x658] ;  /* 0x0001960000087ab9 */ /* 0x000fe40000000800 */
[--C-:B------:R-:W-:Y:S02]  /*1bc70*/  SHF.R.U32.HI R15, RZ, UR8, R3.reuse ;  /* 0x00000008ff0f7c19 */ /* 0x100fe40008011603 */
[----:B------:R-:W-:-:S03]  /*1bc80*/  SHF.R.U64 R13, R12, UR8, R3 ;  /* 0x000000080c0d7c19 */ /* 0x000fc60008001203 */
[----:B------:R-:W-:Y:S01]  /*1bc90*/  IMAD.MOV.U32 R3, RZ, RZ, R15 ;  /* 0x000000ffff037224 */ /* 0x000fe200078e000f */
[----:B------:R-:W-:Y:S01]  /*1bca0*/  MOV R2, R13 ;  /* 0x0000000d00027202 */ /* 0x000fe20000000f00 */
[----:B------:R-:W-:Y:S06]  /*1bcb0*/  @!P0 BRA `(.L_x_560) ;  /* 0x0000000000288947 */ /* 0x000fec0003800000 */
[----:B------:R-:W-:Y:S02]  /*1bcc0*/  ULDC UR8, c[0x0][0x64c] ;  /* 0x0001930000087ab9 */ /* 0x000fe40000000800 */
[----:B------:R-:W-:-:S05]  /*1bcd0*/  IADD3 R3, P0, R13, UR8, RZ ;  /* 0x000000080d037c10 */ /* 0x000fca000ff1e0ff */
[----:B------:R-:W-:-:S04]  /*1bce0*/  IMAD.X R15, RZ, RZ, R15, P0 ;  /* 0x000000ffff0f7224 */ /* 0x000fc800000e060f */
[----:B------:R-:W-:-:S04]  /*1bcf0*/  IMAD.WIDE.U32 R4, R15, UR10, RZ ;  /* 0x0000000a0f047c25 */ /* 0x000fc8000f8e00ff */
[----:B------:R-:W-:-:S04]  /*1bd00*/  IMAD.WIDE.U32 R4, P0, R3, UR11, R4 ;  /* 0x0000000b03047c25 */ /* 0x000fc8000f800004 */
[----:B------:R-:W-:Y:S01]  /*1bd10*/  IMAD.WIDE.U32 R2, R3, UR10, RZ ;  /* 0x0000000a03027c25 */ /* 0x000fe2000f8e00ff */
[----:B------:R-:W-:-:S04]  /*1bd20*/  MOV R2, R5 ;  /* 0x0000000500027202 */ /* 0x000fc80000000f00 */
[----:B------:R-:W-:Y:S01]  /*1bd30*/  IADD3 RZ, P1, R3, R4, RZ ;  /* 0x0000000403ff7210 */ /* 0x000fe20007f3e0ff */
[----:B------:R-:W-:-:S04]  /*1bd40*/  IMAD.X R3, RZ, RZ, RZ, P0 ;  /* 0x000000ffff037224 */ /* 0x000fc800000e06ff */
[----:B------:R-:W-:-:S08]  /*1bd50*/  IMAD.WIDE.U32.X R2, R15, UR11, R2, P1 ;  /* 0x0000000b0f027c25 */ /* 0x000fd000088e0402 */
.L_x_560:
[----:B------:R-:W-:Y:S01]  /*1bd60*/  ULDC UR8, c[0x0][0x648] ;  /* 0x0001920000087ab9 */ /* 0x000fe20000000800 */
[----:B------:R-:W-:Y:S01]  /*1bd70*/  LOP3.LUT R12, R12, UR6, RZ, 0xc0, !PT ;  /* 0x000000060c0c7c12 */ /* 0x000fe2000f8ec0ff */
[----:B------:R-:W-:Y:S01]  /*1bd80*/  UISETP.NE.AND UP0, UPT, UR45, URZ, UPT ;  /* 0x0000003f2d00728c */ /* 0x000fe2000bf05270 */
[----:B------:R-:W-:Y:S01]  /*1bd90*/  SHF.R.U64 R3, R2, UR8, R3 ;  /* 0x0000000802037c19 */ /* 0x000fe20008001203 */
[----:B------:R-:W-:Y:S01]  /*1bda0*/  ULDC UR8, c[0x0][0x638] ;  /* 0x00018e0000087ab9 */ /* 0x000fe20000000800 */
[----:B------:R-:W-:-:S03]  /*1bdb0*/  IMAD.MOV.U32 R4, RZ, RZ, 0x1 ;  /* 0x00000001ff047424 */ /* 0x000fc600078e00ff */
[----:B------:R-:W-:Y:S01]  /*1bdc0*/  IMAD.MOV R2, RZ, RZ, -R3 ;  /* 0x000000ffff027224 */ /* 0x000fe200078e0a03 */
[----:B------:R-:W-:Y:S01]  /*1bdd0*/  PLOP3.LUT P0, PT, PT, PT, UP0, 0x40, 0x0 ;  /* 0x000000000000781c */ /* 0x000fe20003f0e808 */
[----:B------:R-:W-:Y:S01]  /*1bde0*/  IMAD R5, R3, UR5, R12 ;  /* 0x0000000503057c24 */ /* 0x000fe2000f8e020c */
[----:B------:R-:W-:Y:S01]  /*1bdf0*/  PLOP3.LUT P1, PT, PT, PT, UP0, 0x40, 0x0 ;  /* 0x000000000000781c */ /* 0x000fe20003f2e808 */
[----:B------:R-:W-:Y:S01]  /*1be00*/  IMAD R13, R2, UR8, R13 ;  /* 0x00000008020d7c24 */ /* 0x000fe2000f8e020d */
[----:B------:R-:W-:Y:S01]  /*1be10*/  ULDC UR8, c[0x0][0x610] ;  /* 0x0001840000087ab9 */ /* 0x000fe20000000800 */
[----:B------:R-:W-:Y:S01]  /*1be20*/  LOP3.LUT R2, R11, UR4, RZ, 0xc0, !PT ;  /* 0x000000040b027c12 */ /* 0x000fe2000f8ec0ff */
[----:B------:R-:W-:Y:S01]  /*1be30*/  IMAD R8, R5, UR8, R8 ;  /* 0x0000000805087c24 */ /* 0x000fe2000f8e0208 */
[----:B------:R-:W-:-:S03]  /*1be40*/  ULDC UR8, c[0x0][0x600] ;  /* 0x0001800000087ab9 */ /* 0x000fc60000000800 */
[----:B------:R-:W-:-:S05]  /*1be50*/  IMAD R13, R13, UR8, R2 ;  /* 0x000000080d0d7c24 */ /* 0x000fca000f8e0202 */
[----:B------:R-:W-:Y:S02]  /*1be60*/  SEL R2, R13, R8, P0 ;  /* 0x000000080d027207 */ /* 0x000fe40000000000 */
[----:B------:R-:W-:-:S07]  /*1be70*/  SEL R3, R8, R13, P1 ;  /* 0x0000000d08037207 */ /* 0x000fce0000800000 */
.L_x_558:
[----:B------:R-:W-:Y:S05]  /*1be80*/  BSYNC B1 ;  /* 0x0000000000017941 */ /* 0x000fea0003800000 */
.L_x_557:
[----:B------:R-:W-:-:S13]  /*1be90*/  LOP3.LUT P0, RZ, R4, 0xff, RZ, 0xc0, !PT ;  /* 0x000000ff04ff7812 */ /* 0x000fda000780c0ff */
[----:B------:R-:W-:Y:S05]  /*1bea0*/  @P0 BRA `(.L_x_561) ;  /* 0xfffffff400040947 */ /* 0x000fea000383ffff */
[----:B------:R-:W-:Y:S05]  /*1beb0*/  BSYNC B0 ;  /* 0x0000000000007941 */ /* 0x000fea0003800000 */
.L_x_550:
[----:B------:R-:W-:-:S03]  /*1bec0*/  UMOV UR8, 0xffffffff ;  /* 0xffffffff00087882 */ /* 0x000fc60000000000 */
[----:B------:R-:W-:Y:S05]  /*1bed0*/  BRA.DIV UR8, `(.L_x_562) ;  /* 0x0000000208f47947 */ /* 0x000fea000b800000 */
[----:B------:R-:W-:-:S13]  /*1bee0*/  ELECT P6, URZ, PT ;  /* 0x00000000003f782f */ /* 0x000fda00038c0000 */
.L_x_575:
[----:B------:R-:W-:Y:S04]  /*1bef0*/  BSSY B0, `(.L_x_563) ;  /* 0x0000023000007945 */ /* 0x000fe80003800000 */
[----:B------:R-:W-:Y:S05]  /*1bf00*/  @!P6 BRA `(.L_x_564) ;  /* 0x000000000084e947 */ /* 0x000fea0003800000 */
[----:B------:R-:W-:-:S04]  /*1bf10*/  ULOP3.LUT UR8, UR40, 0x2, URZ, 0xfc, !UPT ;  /* 0x0000000228087892 */ /* 0x000fc8000f8efc3f */
[----:B------:R-:W-:-:S06]  /*1bf20*/  UISETP.NE.AND UP0, UPT, UR8, 0x3, UPT ;  /* 0x000000030800788c */ /* 0x000fcc000bf05270 */
[----:B------:R-:W-:-:S13]  /*1bf30*/  PLOP3.LUT P0, PT, PT, PT, UP0, 0x80, 0x0 ;  /* 0x000000000000781c */ /* 0x000fda0003f0f008 */
[----:B------:R-:W-:Y:S05]  /*1bf40*/  @!P0 BRA `(.L_x_565) ;  /* 0x0000000000048947 */ /* 0x000fea0003800000 */
[----:B------:R-:W-:Y:S01]  /*1bf50*/  BPT.TRAP 0x1 ;  /* 0x000000040000795c */ /* 0x000fe20000300000 */
.L_x_565:
[----:B------:R-:W0:Y:S01]  /*1bf60*/  S2R R3, SR_CgaCtaId ;  /* 0x0000000000037919 */ /* 0x000e220000008800 */
[----:B------:R-:W-:-:S04]  /*1bf70*/  MOV R0, 0x400 ;  /* 0x0000040000007802 */ /* 0x000fc80000000f00 */
[----:B0-----:R-:W-:Y:S02]  /*1bf80*/  LEA R3, R3, R0, 0x18 ;  /* 0x0000000003037211 */ /* 0x001fe400078ec0ff */
[----:B------:R-:W-:-:S03]  /*1bf90*/  SHF.L.U32 R0, R7, 0x1f, RZ ;  /* 0x0000001f07007819 */ /* 0x000fc600000006ff */
[----:B------:R-:W-:-:S05]  /*1bfa0*/  VIADD R3, R3, 0x18 ;  /* 0x0000001803037836 */ /* 0x000fca0000000000 */
[----:B------:R-:W-:-:S04]  /*1bfb0*/  LEA R5, R6, R3, 0x3 ;  /* 0x0000000306057211 */ /* 0x000fc800078e18ff */
[----:B------:R-:W0:Y:S02]  /*1bfc0*/  SYNCS.PHASECHK.TRANS64.TRYWAIT P0, [R5+URZ], R0 ;  /* 0x00000000050075a7 */ /* 0x000e24000800017f */
[----:B0-----:R-:W-:Y:S05]  /*1bfd0*/  @!P0 BRA `(.L_x_566) ;  /* 0x0000000000d48947 */ /* 0x001fea0003800000 */
.L_x_576:
[----:B------:R-:W-:-:S05]  /*1bfe0*/  VIADD R6, R6, 0x1 ;  /* 0x0000000106067836 */ /* 0x000fca0000000000 */
[----:B------:R-:W-:-:S04]  /*1bff0*/  ISETP.NE.AND P0, PT, R6, 0x3, PT ;  /* 0x000000030600780c */ /* 0x000fc80003f05270 */
[----:B0-----:R-:W-:Y:S02]  /*1c000*/  SEL R0, RZ, 0x1, P0 ;  /* 0x00000001ff007807 */ /* 0x001fe40000000000 */
[----:B------:R-:W-:Y:S02]  /*1c010*/  SEL R6, R6, RZ, P0 ;  /* 0x000000ff06067207 */ /* 0x000fe40000000000 */
[----:B------:R-:W-:-:S03]  /*1c020*/  LOP3.LUT R7, R7, R0, RZ, 0x3c, !PT ;  /* 0x0000000007077212 */ /* 0x000fc600078e3cff */
[----:B------:R-:W-:Y:S01]  /*1c030*/  IMAD R5, R6, 0x8, R3 ;  /* 0x0000000806057824 */ /* 0x000fe200078e0203 */
[----:B------:R-:W-:-:S04]  /*1c040*/  SHF.L.U32 R0, R7, 0x1f, RZ ;  /* 0x0000001f07007819 */ /* 0x000fc800000006ff */
[----:B------:R-:W0:Y:S02]  /*1c050*/  SYNCS.PHASECHK.TRANS64.TRYWAIT P0, [R5+URZ], R0 ;  /* 0x00000000050075a7 */ /* 0x000e24000800017f */
[----:B0-----:R-:W-:Y:S05]  /*1c060*/  @!P0 BRA `(.L_x_567) ;  /* 0x0000000000c48947 */ /* 0x001fea0003800000 */
.L_x_577:
[----:B0-----:R-:W-:-:S05]  /*1c070*/  VIADD R0, R6, 0x1 ;  /* 0x0000000106007836 */ /* 0x001fca0000000000 */
[----:B------:R-:W-:-:S04]  /*1c080*/  ISETP.NE.AND P0, PT, R0, 0x3, PT ;  /* 0x000000030000780c */ /* 0x000fc80003f05270 */
[----:B------:R-:W-:Y:S02]  /*1c090*/  SEL R2, RZ, 0x1, P0 ;  /* 0x00000001ff027807 */ /* 0x000fe40000000000 */
[----:B------:R-:W-:Y:S02]  /*1c0a0*/  SEL R0, R0, RZ, P0 ;  /* 0x000000ff00007207 */ /* 0x000fe40000000000 */
[----:B------:R-:W-:Y:S02]  /*1c0b0*/  LOP3.LUT R2, R7, R2, RZ, 0x3c, !PT ;  /* 0x0000000207027212 */ /* 0x000fe400078e3cff */
[----:B------:R-:W-:Y:S02]  /*1c0c0*/  LEA R3, R0, R3, 0x3 ;  /* 0x0000000300037211 */ /* 0x000fe400078e18ff */
[----:B------:R-:W-:-:S07]  /*1c0d0*/  SHF.L.U32 R0, R2, 0x1f, RZ ;  /* 0x0000001f02007819 */ /* 0x000fce00000006ff */
.L_x_568:
[----:B0-----:R0:W1:Y:S02]  /*1c0e0*/  SYNCS.PHASECHK.TRANS64.TRYWAIT P0, [R3+URZ], R0 ;  /* 0x00000000030075a7 */ /* 0x001064000800017f */
[----:B-1----:R-:W-:Y:S05]  /*1c0f0*/  @!P0 NANOSLEEP.SYNCS 0x989680 ;  /* 0x009896800000895d */ /* 0x002fea0003900000 */
[----:B------:R-:W1:Y:S02]  /*1c100*/  @!P0 SYNCS.PHASECHK.TRANS64 P0, [R3+URZ], R0 ;  /* 0x00000000030085a7 */ /* 0x000e64000800007f */
[----:B-1----:R-:W-:Y:S05]  /*1c110*/  @!P0 BRA `(.L_x_568) ;  /* 0xfffffffc00f08947 */ /* 0x002fea000383ffff */
.L_x_564:
[----:B------:R-:W-:Y:S05]  /*1c120*/  BSYNC B0 ;  /* 0x0000000000007941 */ /* 0x000fea0003800000 */
.L_x_563:
[----:B------:R-:W-:Y:S05]  /*1c130*/  EXIT ;  /* 0x000000000000794d */ /* 0x000fea0003800000 */
.L_x_21:
[----:B-1----:R1:W2:Y:S02]  /*1c140*/  SYNCS.PHASECHK.TRANS64.TRYWAIT P1, [R4+URZ], R3 ;  /* 0x00000003040075a7 */ /* 0x0022a4000802017f */
[----:B--2---:R-:W-:Y:S05]  /*1c150*/  @!P1 NANOSLEEP.SYNCS 0x989680 ;  /* 0x009896800000995d */ /* 0x004fea0003900000 */
[----:B------:R-:W2:Y:S02]  /*1c160*/  @!P1 SYNCS.PHASECHK.TRANS64 P1, [R4+URZ], R3 ;  /* 0x00000003040095a7 */ /* 0x000ea4000802007f */
[----:B--2---:R-:W-:Y:S05]  /*1c170*/  @!P1 BRA `(.L_x_21) ;  /* 0xfffffffc00f09947 */ /* 0x004fea000383ffff */
[----:B------:R-:W-:Y:S05]  /*1c180*/  BRA `(.L_x_20) ;  /* 0xfffffe5400387947 */ /* 0x000fea000383ffff */
.L_x_26:
[----:B-1----:R1:W2:Y:S02]  /*1c190*/  SYNCS.PHASECHK.TRANS64.TRYWAIT P1, [R4+URZ], R5 ;  /* 0x00000005040075a7 */ /* 0x0022a4000802017f */
[----:B--2---:R-:W-:Y:S05]  /*1c1a0*/  @!P1 NANOSLEEP.SYNCS 0x989680 ;  /* 0x009896800000995d */ /* 0x004fea0003900000 */
[----:B------:R-:W2:Y:S02]  /*1c1b0*/  @!P1 SYNCS.PHASECHK.TRANS64 P1, [R4+URZ], R5 ;  /* 0x00000005040095a7 */ /* 0x000ea4000802007f */
[----:B--2---:R-:W-:Y:S05]  /*1c1c0*/  @!P1 BRA `(.L_x_26) ;  /* 0xfffffffc00f09947 */ /* 0x004fea000383ffff */
[----:B------:R-:W-:Y:S05]  /*1c1d0*/  BRA `(.L_x_25) ;  /* 0xfffffe8800c87947 */ /* 0x000fea000383ffff */
.L_x_551:
[----:B------:R-:W-:Y:S01]  /*1c1e0*/  BSSY B1, `(.L_x_569) ;  /* 0x0000006000017945 */ /* 0x000fe20003800000 */
[----:B------:R-:W-:-:S07]  /*1c1f0*/  IMAD.MOV.U32 R15, RZ, RZ, -0x1 ;  /* 0xffffffffff0f7424 */ /* 0x000fce00078e00ff */
[----:B------:R-:W-:Y:S05]  /*1c200*/  WARPSYNC.COLLECTIVE R15, `(.L_x_570) ;  /* 0x000000000f0c7348 */ /* 0x000fea0003c00000 */
[----:B------:R-:W-:Y:S02]  /*1c210*/  ELECT P6, UR62, PT ;  /* 0x00000000003e782f */ /* 0x000fe400038c0000 */
[----:B------:R-:W-:Y:S01]  /*1c220*/  MOV R14, UR62 ;  /* 0x0000003e000e7c02 */ /* 0x000fe20008000f00 */
[----:B------:R-:W-:Y:S10]  /*1c230*/  ENDCOLLECTIVE ;  /* 0x000000000000791b */ /* 0x000ff40003800000 */
.L_x_570:
[----:B------:R-:W-:Y:S05]  /*1c240*/  BSYNC B1 ;  /* 0x0000000000017941 */ /* 0x000fea0003800000 */
.L_x_569:
[----:B------:R-:W-:Y:S05]  /*1c250*/  BRA `(.L_x_571) ;  /* 0xfffffff000247947 */ /* 0x000fea000383ffff */
.L_x_554:
[----:B0-----:R0:W2:Y:S02]  /*1c260*/  SYNCS.PHASECHK.TRANS64.TRYWAIT P0, [R8+URZ+0x18], R11 ;  /* 0x0000180b080075a7 */ /* 0x0010a4000800017f */
[----:B--2---:R-:W-:Y:S05]  /*1c270*/  @!P0 NANOSLEEP.SYNCS 0x989680 ;  /* 0x009896800000895d */ /* 0x004fea0003900000 */
[----:B------:R-:W2:Y:S02]  /*1c280*/  @!P0 SYNCS.PHASECHK.TRANS64 P0, [R8+URZ+0x18], R11 ;  /* 0x0000180b080085a7 */ /* 0x000ea4000800007f */
[----:B--2---:R-:W-:Y:S05]  /*1c290*/  @!P0 BRA `(.L_x_554) ;  /* 0xfffffffc00f08947 */ /* 0x004fea000383ffff */
[----:B------:R-:W-:Y:S05]  /*1c2a0*/  BRA `(.L_x_572) ;  /* 0xfffffff000687947 */ /* 0x000fea000383ffff */
.L_x_562:
[----:B------:R-:W-:Y:S01]  /*1c2b0*/  BSSY B0, `(.L_x_573) ;  /* 0x0000006000007945 */ /* 0x000fe20003800000 */
[----:B------:R-:W-:-:S07]  /*1c2c0*/  IMAD.MOV.U32 R15, RZ, RZ, -0x1 ;  /* 0xffffffffff0f7424 */ /* 0x000fce00078e00ff */
[----:B------:R-:W-:Y:S05]  /*1c2d0*/  WARPSYNC.COLLECTIVE R15, `(.L_x_574) ;  /* 0x000000000f0c7348 */ /* 0x000fea0003c00000 */
[----:B------:R-:W-:Y:S02]  /*1c2e0*/  ELECT P6, UR62, PT ;  /* 0x00000000003e782f */ /* 0x000fe400038c0000 */
[----:B------:R-:W-:Y:S01]  /*1c2f0*/  MOV R14, UR62 ;  /* 0x0000003e000e7c02 */ /* 0x000fe20008000f00 */
[----:B------:R-:W-:Y:S10]  /*1c300*/  ENDCOLLECTIVE ;  /* 0x000000000000791b */ /* 0x000ff40003800000 */
.L_x_574:
[----:B------:R-:W-:Y:S05]  /*1c310*/  BSYNC B0 ;  /* 0x0000000000007941 */ /* 0x000fea0003800000 */
.L_x_573:
[----:B------:R-:W-:Y:S05]  /*1c320*/  BRA `(.L_x_575) ;  /* 0xfffffff800f07947 */ /* 0x000fea000383ffff */
.L_x_566:
[----:B0-----:R0:W1:Y:S02]  /*1c330*/  SYNCS.PHASECHK.TRANS64.TRYWAIT P0, [R5+URZ], R0 ;  /* 0x00000000050075a7 */ /* 0x001064000800017f */
[----:B-1----:R-:W-:Y:S05]  /*1c340*/  @!P0 NANOSLEEP.SYNCS 0x989680 ;  /* 0x009896800000895d */ /* 0x002fea0003900000 */
[----:B------:R-:W1:Y:S02]  /*1c350*/  @!P0 SYNCS.PHASECHK.TRANS64 P0, [R5+URZ], R0 ;  /* 0x00000000050085a7 */ /* 0x000e64000800007f */
[----:B-1----:R-:W-:Y:S05]  /*1c360*/  @!P0 BRA `(.L_x_566) ;  /* 0xfffffffc00f08947 */ /* 0x002fea000383ffff */
[----:B------:R-:W-:Y:S05]  /*1c370*/  BRA `(.L_x_576) ;  /* 0xfffffffc00187947 */ /* 0x000fea000383ffff */
.L_x_567:
[----:B0-----:R0:W1:Y:S02]  /*1c380*/  SYNCS.PHASECHK.TRANS64.TRYWAIT P0, [R5+URZ], R0 ;  /* 0x00000000050075a7 */ /* 0x001064000800017f */
[----:B-1----:R-:W-:Y:S05]  /*1c390*/  @!P0 NANOSLEEP.SYNCS 0x989680 ;  /* 0x009896800000895d */ /* 0x002fea0003900000 */
[----:B------:R-:W1:Y:S02]  /*1c3a0*/  @!P0 SYNCS.PHASECHK.TRANS64 P0, [R5+URZ], R0 ;  /* 0x00000000050085a7 */ /* 0x000e64000800007f */
[----:B-1----:R-:W-:Y:S05]  /*1c3b0*/  @!P0 BRA `(.L_x_567) ;  /* 0xfffffffc00f08947 */ /* 0x002fea000383ffff */
[----:B------:R-:W-:Y:S05]  /*1c3c0*/  BRA `(.L_x_577) ;  /* 0xfffffffc00287947 */ /* 0x000fea000383ffff */
.L_x_578:
[----:B------:R-:W-:-:S00]  /*1c3d0*/  BRA `(.L_x_578) ;  /* 0xfffffffc00fc7947 */ /* 0x000fc0000383ffff */
[----:B------:R-:W-:-:S00]  /*1c3e0*/  NOP ;  /* 0x0000000000007918 */ /* 0x000fc00000000000 */
        /* <DEDUP_REMOVED lines=9> */
.L_x_579:


//--------------------- .nv.global.init           --------------------------
	.section	.nv.global.init,"aw",@progbits
.nv.global.init:
	.type		$str$22,@object
	.size		$str$22,($str$23 - $str$22)
$str$22:
        /*0000*/ 	.byte	0x6b, 0x5f, 0x74, 0x69, 0x6c, 0x65, 0x5f, 0x63, 0x6f, 0x75, 0x6e, 0x74, 0x20, 0x3e, 0x3d, 0x20
        /*0010*/ 	.byte	0x31, 0x00
	.type		$str$23,@object
	.size		$str$23,(__unnamed_1 - $str$23)
$str$23:
        /*0012*/ 	.byte	0x2f, 0x74, 0x6d, 0x70, 0x2f, 0x63, 0x75, 0x74, 0x6c, 0x61, 0x73, 0x73, 0x5f, 0x73, 0x77, 0x65
        /*0022*/ 	.byte	0x65, 0x70, 0x5f, 0x73, 0x72, 0x63, 0x2f, 0x69, 0x6e, 0x63, 0x6c, 0x75, 0x64, 0x65, 0x2f, 0x63
        /*0032*/ 	.byte	0x75, 0x74, 0x6c, 0x61, 0x73, 0x73, 0x2f, 0x67, 0x65, 0x6d, 0x6d, 0x2f, 0x63, 0x6f, 0x6c, 0x6c
        /*0042*/ 	.byte	0x65, 0x63, 0x74, 0x69, 0x76, 0x65, 0x2f, 0x73, 0x6d, 0x39, 0x30, 0x5f, 0x6d, 0x6d, 0x61, 0x5f
        /*0052*/ 	.byte	0x74, 0x6d, 0x61, 0x5f, 0x67, 0x6d, 0x6d, 0x61, 0x5f, 0x73, 0x73, 0x5f, 0x77, 0x61, 0x72, 0x70
        /*0062*/ 	.byte	0x73, 0x70, 0x65, 0x63, 0x69, 0x61, 0x6c, 0x69, 0x7a, 0x65, 0x64, 0x2e, 0x68, 0x70, 0x70, 0x00
	.type		__unnamed_1,@object
	.size		__unnamed_1,(.L_0 - __unnamed_1)
__unnamed_1:
        /* <DEDUP_REMOVED lines=182> */
        /*0bd2*/ 	.byte	0x5d, 0x00
.L_0:


//--------------------- .nv.shared._ZN7cutlass13device_kernelINS_4gemm6kernel13GemmUniversalIN4cute5tupleIJiiiiEEENS1_10collective13CollectiveMmaINS1_34MainloopSm90TmaGmmaWarpSpecializedILi3ENS5_IJNS4_1CILi1EEENSA_ILi2EEESB_EEENS1_35KernelTmaWarpSpecializedCooperativeEEENS5_IJNSA_ILi256EEESG_NSA_ILi64EEEEEENS_10bfloat16_tENS5_IJlSB_lEEESJ_SK_NS4_8TiledMMAINS4_8MMA_AtomIJNS4_4SM904GMMA28MMA_64x256x16_F32BF16BF16_SSILNSO_5MajorE0ELSQ_0ELNSO_7ScaleInE1ELSR_1EEEEEENS4_6LayoutINS5_IJSC_SB_SB_EEENS5_IJSB_NSA_ILi0EEESW_EEEEENS5_IJNS4_10UnderscoreESZ_SZ_EEEEENS4_23SM90_TMA_LOAD_MULTICASTENS4_14ComposedLayoutINS4_7SwizzleILi3ELi4ELi3EEENS4_18smem_ptr_flag_bitsILi16EEENSU_INS5_IJNSA_ILi8EEESH_EEENS5_IJSH_SB_EEEEEEEvNS4_8identityENS4_13SM90_TMA_LOADES1C_vS1D_EENS_8epilogue10collective6detail29Sm90TmaWarpSpecializedAdapterINS1H_15DefaultEpilogueISJ_SK_SK_NS1G_6thread17LinearCombinationISJ_Li1EffLNS1L_9ScaleType4KindE0ELNS_15FloatRoundStyleE2ESJ_EENS1_15EpilogueDefaultEEEEEvvEEEEvNT_6ParamsE --------------------------
	.section	.nv.shared._ZN7cutlass13device_kernelINS_4gemm6kernel13GemmUniversalIN4cute5tupleIJiiiiEEENS1_10collective13CollectiveMmaINS1_34MainloopSm90TmaGmmaWarpSpecializedILi3ENS5_IJNS4_1CILi1EEENSA_ILi2EEESB_EEENS1_35KernelTmaWarpSpecializedCooperativeEEENS5_IJNSA_ILi256EEESG_NSA_ILi64EEEEEENS_10bfloat16_tENS5_IJlSB_lEEESJ_SK_NS4_8TiledMMAINS4_8MMA_AtomIJNS4_4SM904GMMA28MMA_64x256x16_F32BF16BF16_SSILNSO_5MajorE0ELSQ_0ELNSO_7ScaleInE1ELSR_1EEEEEENS4_6LayoutINS5_IJSC_SB_SB_EEENS5_IJSB_NSA_ILi0EEESW_EEEEENS5_IJNS4_10UnderscoreESZ_SZ_EEEEENS4_23SM90_TMA_LOAD_MULTICASTENS4_14ComposedLayoutINS4_7SwizzleILi3ELi4ELi3EEENS4_18smem_ptr_flag_bitsILi16EEENSU_INS5_IJNSA_ILi8EEESH_EEENS5_IJSH_SB_EEEEEEEvNS4_8identityENS4_13SM90_TMA_LOADES1C_vS1D_EENS_8epilogue10collective6detail29Sm90TmaWarpSpecializedAdapterINS1H_15DefaultEpilogueISJ_SK_SK_NS1G_6thread17LinearCombinationISJ_Li1EffLNS1L_9ScaleType4KindE0ELNS_15FloatRoundStyleE2ESJ_EENS1_15EpilogueDefaultEEEEEvvEEEEvNT_6ParamsE,"aw",@nobits
	.sectionflags	@""
	.align	16
	.zero		1024


//--------------------- .nv.shared.reserved.0     --------------------------
	.section	.nv.shared.reserved.0,"aw",@nobits
	.weak		__nv_reservedSMEM_offset_0_alias
	.size		__nv_reservedSMEM_offset_0_alias, 0, 0
	.other		__nv_reservedSMEM_offset_0_alias,@"STO_CUDA_RESERVED_SHARED STV_DEFAULT"
__nv_reservedSMEM_offset_0_alias:
	.zero		0


//--------------------- .nv.global                --------------------------
	.section	.nv.global,"aw",@nobits
.nv.global:
	.type		_ZN39_INTERNAL_088736f5_4_k_cu_41658683_27064cute1_E,@object
	.size		_ZN39_INTERNAL_088736f5_4_k_cu_41658683_27064cute1_E,(_ZN39_INTERNAL_088736f5_4_k_cu_41658683_27064cuda3std3__45__cpo6cbeginE - _ZN39_INTERNAL_088736f5_4_k_cu_41658683_27064cute1_E)
_ZN39_INTERNAL_088736f5_4_k_cu_41658683_27064cute1_E:
	.zero		1
	.type		_ZN39_INTERNAL_088736f5_4_k_cu_41658683_27064cuda3std3__45__cpo6cbeginE,@object
	.size		_ZN39_INTERNAL_088736f5_4_k_cu_41658683_27064cuda3std3__45__cpo6cbeginE,(_ZN39_INTERNAL_088736f5_4_k_cu_41658683_27064cuda3std3__48in_placeE - _ZN39_INTERNAL_088736f5_4_k_cu_41658683_27064cuda3std3__45__cpo6cbeginE)
_ZN39_INTERNAL_088736f5_4_k_cu_41658683_27064cuda3std3__45__cpo6cbeginE:
	.zero		1
	.type		_ZN39_INTERNAL_088736f5_4_k_cu_41658683_27064cuda3std3__48in_placeE,@object
	.size		_ZN39_INTERNAL_088736f5_4_k_cu_41658683_27064cuda3std3__48in_placeE,(_ZN39_INTERNAL_088736f5_4_k_cu_41658683_27064cuda3std6ranges3__45__cpo9iter_moveE - _ZN39_INTERNAL_088736f5_4_k_cu_41658683_27064cuda3std3__48in_placeE)
_ZN39_INTERNAL_088736f5_4_k_cu_41658683_27064cuda3std3__48in_placeE:
	.zero		1
	.type		_ZN39_INTERNAL_088736f5_4_k_cu_41658683_27064cuda3std6ranges3__45__cpo9iter_moveE,@object
	.size		_ZN39_INTERNAL_088736f5_4_k_cu_41658683_27064cuda3std6ranges3__45__cpo9iter_moveE,(_ZN39_INTERNAL_088736f5_4_k_cu_41658683_27064cuda3std3__45__cpo5beginE - _ZN39_INTERNAL_088736f5_4_k_cu_41658683_27064cuda3std6ranges3__45__cpo9iter_moveE)
_ZN39_INTERNAL_088736f5_4_k_cu_41658683_27064cuda3std6ranges3__45__cpo9iter_moveE:
	.zero		1
	.type		_ZN39_INTERNAL_088736f5_4_k_cu_41658683_27064cuda3std3__45__cpo5beginE,@object
	.size		_ZN39_INTERNAL_088736f5_4_k_cu_41658683_27064cuda3std3__45__cpo5beginE,(_ZN39_INTERNAL_088736f5_4_k_cu_41658683_27064cuda3std3__441_GLOBAL__N__088736f5_4_k_cu_41658683_27066ignoreE - _ZN39_INTERNAL_088736f5_4_k_cu_41658683_27064cuda3std3__45__cpo5beginE)
_ZN39_INTERNAL_088736f5_4_k_cu_41658683_27064cuda3std3__45__cpo5beginE:
	.zero		1
	.type		_ZN39_INTERNAL_088736f5_4_k_cu_41658683_27064cuda3std3__441_GLOBAL__N__088736f5_4_k_cu_41658683_27066ignoreE,@object
	.size		_ZN39_INTERNAL_088736f5_4_k_cu_41658683_27064cuda3std3__441_GLOBAL__N__088736f5_4_k_cu_41658683_27066ignoreE,(_ZN39_INTERNAL_088736f5_4_k_cu_41658683_27064cute7productE - _ZN39_INTERNAL_088736f5_4_k_cu_41658683_27064cuda3std3__441_GLOBAL__N__088736f5_4_k_cu_41658683_27066ignoreE)
_ZN39_INTERNAL_088736f5_4_k_cu_41658683_27064cuda3std3__441_GLOBAL__N__088736f5_4_k_cu_41658683_27066ignoreE:
	.zero		1
	.type		_ZN39_INTERNAL_088736f5_4_k_cu_41658683_27064cute7productE,@object
	.size		_ZN39_INTERNAL_088736f5_4_k_cu_41658683_27064cute7productE,(_ZN39_INTERNAL_088736f5_4_k_cu_41658683_27064cuda3std3__45__cpo3endE - _ZN39_INTERNAL_088736f5_4_k_cu_41658683_27064cute7productE)
_ZN39_INTERNAL_088736f5_4_k_cu_41658683_27064cute7productE:
	.zero		1
	.type		_ZN39_INTERNAL_088736f5_4_k_cu_41658683_27064cuda3std3__45__cpo3endE,@object
	.size		_ZN39_INTERNAL_088736f5_4_k_cu_41658683_27064cuda3std3__45__cpo3endE,(_ZN39_INTERNAL_088736f5_4_k_cu_41658683_27064cuda3std3__419piecewise_constructE - _ZN39_INTERNAL_088736f5_4_k_cu_41658683_27064cuda3std3__45__cpo3endE)
_ZN39_INTERNAL_088736f5_4_k_cu_41658683_27064cuda3std3__45__cpo3endE:
	.zero		1
	.type		_ZN39_INTERNAL_088736f5_4_k_cu_41658683_27064cuda3std3__419piecewise_constructE,@object
	.size		_ZN39_INTERNAL_088736f5_4_k_cu_41658683_27064cuda3std3__419piecewise_constructE,(_ZN39_INTERNAL_088736f5_4_k_cu_41658683_27064cuda3std3__45__cpo4cendE - _ZN39_INTERNAL_088736f5_4_k_cu_41658683_27064cuda3std3__419piecewise_constructE)
_ZN39_INTERNAL_088736f5_4_k_cu_41658683_27064cuda3std3__419piecewise_constructE:
	.zero		1
	.type		_ZN39_INTERNAL_088736f5_4_k_cu_41658683_27064cuda3std3__45__cpo4cendE,@object
	.size		_ZN39_INTERNAL_088736f5_4_k_cu_41658683_27064cuda3std3__45__cpo4cendE,(_ZN39_INTERNAL_088736f5_4_k_cu_41658683_27064cuda3std6ranges3__45__cpo4swapE - _ZN39_INTERNAL_088736f5_4_k_cu_41658683_27064cuda3std3__45__cpo4cendE)
_ZN39_INTERNAL_088736f5_4_k_cu_41658683_27064cuda3std3__45__cpo4cendE:
	.zero		1
	.type		_ZN39_INTERNAL_088736f5_4_k_cu_41658683_27064cuda3std6ranges3__45__cpo4swapE,@object
	.size		_ZN39_INTERNAL_088736f5_4_k_cu_41658683_27064cuda3std6ranges3__45__cpo4swapE,(.L_8 - _ZN39_INTERNAL_088736f5_4_k_cu_41658683_27064cuda3std6ranges3__45__cpo4swapE)
_ZN39_INTERNAL_088736f5_4_k_cu_41658683_27064cuda3std6ranges3__45__cpo4swapE:
	.zero		1
.L_8:


//--------------------- .nv.constant0._ZN7cutlass13device_kernelINS_4gemm6kernel13GemmUniversalIN4cute5tupleIJiiiiEEENS1_10collective13CollectiveMmaINS1_34MainloopSm90TmaGmmaWarpSpecializedILi3ENS5_IJNS4_1CILi1EEENSA_ILi2EEESB_EEENS1_35KernelTmaWarpSpecializedCooperativeEEENS5_IJNSA_ILi256EEESG_NSA_ILi64EEEEEENS_10bfloat16_tENS5_IJlSB_lEEESJ_SK_NS4_8TiledMMAINS4_8MMA_AtomIJNS4_4SM904GMMA28MMA_64x256x16_F32BF16BF16_SSILNSO_5MajorE0ELSQ_0ELNSO_7ScaleInE1ELSR_1EEEEEENS4_6LayoutINS5_IJSC_SB_SB_EEENS5_IJSB_NSA_ILi0EEESW_EEEEENS5_IJNS4_10UnderscoreESZ_SZ_EEEEENS4_23SM90_TMA_LOAD_MULTICASTENS4_14ComposedLayoutINS4_7SwizzleILi3ELi4ELi3EEENS4_18smem_ptr_flag_bitsILi16EEENSU_INS5_IJNSA_ILi8EEESH_EEENS5_IJSH_SB_EEEEEEEvNS4_8identityENS4_13SM90_TMA_LOADES1C_vS1D_EENS_8epilogue10collective6detail29Sm90TmaWarpSpecializedAdapterINS1H_15DefaultEpilogueISJ_SK_SK_NS1G_6thread17LinearCombinationISJ_Li1EffLNS1L_9ScaleType4KindE0ELNS_15FloatRoundStyleE2ESJ_EENS1_15EpilogueDefaultEEEEEvvEEEEvNT_6ParamsE --------------------------
	.section	.nv.constant0._ZN7cutlass13device_kernelINS_4gemm6kernel13GemmUniversalIN4cute5tupleIJiiiiEEENS1_10collective13CollectiveMmaINS1_34MainloopSm90TmaGmmaWarpSpecializedILi3ENS5_IJNS4_1CILi1EEENSA_ILi2EEESB_EEENS1_35KernelTmaWarpSpecializedCooperativeEEENS5_IJNSA_ILi256EEESG_NSA_ILi64EEEEEENS_10bfloat16_tENS5_IJlSB_lEEESJ_SK_NS4_8TiledMMAINS4_8MMA_AtomIJNS4_4SM904GMMA28MMA_64x256x16_F32BF16BF16_SSILNSO_5MajorE0ELSQ_0ELNSO_7ScaleInE1ELSR_1EEEEEENS4_6LayoutINS5_IJSC_SB_SB_EEENS5_IJSB_NSA_ILi0EEESW_EEEEENS5_IJNS4_10UnderscoreESZ_SZ_EEEEENS4_23SM90_TMA_LOAD_MULTICASTENS4_14ComposedLayoutINS4_7SwizzleILi3ELi4ELi3EEENS4_18smem_ptr_flag_bitsILi16EEENSU_INS5_IJNSA_ILi8EEESH_EEENS5_IJSH_SB_EEEEEEEvNS4_8identityENS4_13SM90_TMA_LOADES1C_vS1D_EENS_8epilogue10collective6detail29Sm90TmaWarpSpecializedAdapterINS1H_15DefaultEpilogueISJ_SK_SK_NS1G_6thread17LinearCombinationISJ_Li1EffLNS1L_9ScaleType4KindE0ELNS_15FloatRoundStyleE2ESJ_EENS1_15EpilogueDefaultEEEEEvvEEEEvNT_6ParamsE,"a",@progbits
	.sectionflags	@""
	.align	4
.nv.constant0._ZN7cutlass13device_kernelINS_4gemm6kernel13GemmUniversalIN4cute5tupleIJiiiiEEENS1_10collective13CollectiveMmaINS1_34MainloopSm90TmaGmmaWarpSpecializedILi3ENS5_IJNS4_1CILi1EEENSA_ILi2EEESB_EEENS1_35KernelTmaWarpSpecializedCooperativeEEENS5_IJNSA_ILi256EEESG_NSA_ILi64EEEEEENS_10bfloat16_tENS5_IJlSB_lEEESJ_SK_NS4_8TiledMMAINS4_8MMA_AtomIJNS4_4SM904GMMA28MMA_64x256x16_F32BF16BF16_SSILNSO_5MajorE0ELSQ_0ELNSO_7ScaleInE1ELSR_1EEEEEENS4_6LayoutINS5_IJSC_SB_SB_EEENS5_IJSB_NSA_ILi0EEESW_EEEEENS5_IJNS4_10UnderscoreESZ_SZ_EEEEENS4_23SM90_TMA_LOAD_MULTICASTENS4_14ComposedLayoutINS4_7SwizzleILi3ELi4ELi3EEENS4_18smem_ptr_flag_bitsILi16EEENSU_INS5_IJNSA_ILi8EEESH_EEENS5_IJSH_SB_EEEEEEEvNS4_8identityENS4_13SM90_TMA_LOADES1C_vS1D_EENS_8epilogue10collective6detail29Sm90TmaWarpSpecializedAdapterINS1H_15DefaultEpilogueISJ_SK_SK_NS1G_6thread17LinearCombinationISJ_Li1EffLNS1L_9ScaleType4KindE0ELNS_15FloatRoundStyleE2ESJ_EENS1_15EpilogueDefaultEEEEEvvEEEEvNT_6ParamsE:
	.zero		1664


//--------------------- SYMBOLS --------------------------

	.type		.nv.reservedSmem.offset0,@object
	.size		.nv.reservedSmem.offset0,0x4
	.type		__assertfail,@function
